	.target	sm_100a

	.elftype	@"ET_EXEC"


//--------------------- .note.nv.tkinfo           --------------------------
	.section	.note.nv.tkinfo,"",@"SHT_NOTE"
	.sectionflags	@"SHF_NOTE_NV_TKINFO"
	.tkinfo
        /*0018*/ 	.word	0x00000002
        /*0030*/ 	.string	""
        /*0030*/ 	.string	"ptxas"
        /*0030*/ 	.string	"Cuda compilation tools, release 13.0, V13.0.88"
        /*0030*/ 	.string	"Build cuda_13.0.r13.0/compiler.36424714_0"
        /*0030*/ 	.string	"-arch sm_100a -m 64 "



//--------------------- .note.nv.cuinfo           --------------------------
	.section	.note.nv.cuinfo,"",@"SHT_NOTE"
	.sectionflags	@"SHF_NOTE_NV_CUINFO"
        /*0018*/ 	.short	0x0002
        /*001a*/ 	.short	0x0064
        /*001c*/ 	.short	0x0082
	.zero		2


//--------------------- .nv.info                  --------------------------
	.section	.nv.info,"",@"SHT_CUDA_INFO"
	.align	4


	//----- nvinfo : EIATTR_REGCOUNT
	.align		4
        /*0000*/ 	.byte	0x04, 0x2f
        /*0002*/ 	.short	(.L_19 - .L_18)
	.align		4
.L_18:
        /*0004*/ 	.word	index@(_ZN7cutlass13device_kernelINS_4gemm6kernel13GemmUniversalIN4cute5tupleIJiiiiEEENS1_10collective13CollectiveMmaINS1_35MainloopSm100TmaUmmaWarpSpecializedILi5ELi2ELi4ENS5_IJNS4_1CILi2EEESB_NSA_ILi1EEEEEEEENS5_IJNSA_ILi64EEENSA_ILi128EEENSA_ILi32EEEEEENS_10tfloat32_tENS5_IJlSC_lEEESJ_SK_NS4_8TiledMMAINS4_8MMA_AtomIJNS4_17SM100_MMA_TF32_SSISJ_SJ_fLi64ELi128ELNS4_4UMMA5MajorE0ELSP_0ELNSO_7ScaleInE0ELSQ_0EEEEEENS4_6LayoutINS5_IJSC_SC_SC_EEENS5_IJNSA_ILi0EEESV_SV_EEEEENS5_IJNS4_10UnderscoreESY_SY_EEEEENS4_23SM90_TMA_LOAD_MULTICASTENS4_14ComposedLayoutINS4_7SwizzleILi3ELi4ELi3EEENS4_18smem_ptr_flag_bitsILi32EEENST_INS5_IJNSA_ILi8EEESH_EEENS5_IJSH_SC_EEEEEEEvNS4_8identityES11_S1B_vS1C_EENS_8epilogue10collective18CollectiveEpilogueINS1E_23Sm100TmaWarpSpecializedILi4ELi2ELi16ELb1ELb0EEEJSI_NS5_IJNST_ISF_SC_EENST_ISH_SC_EEEEESJ_SK_SJ_SK_NS1E_6fusion15FusionCallbacksIS1I_NS1M_17LinearCombinationISJ_fSJ_fLNS_15FloatRoundStyleE2EEESI_S1L_JEEENS4_5SM1004TMEM4LOAD26SM100_TMEM_LOAD_16dp128b8xENS4_13SM90_TMA_LOADES1B_NS4_17SM75_U32x4_LDSM_NENS4_14SM90_TMA_STOREES1B_NS4_17SM90_U32x4_STSM_NENS4_39AutoVectorizingCopyWithAssumedAlignmentILi128EEEEEEvvEEEEvNT_6ParamsE)
        /*0008*/ 	.word	0x0000005f


	//----- nvinfo : EIATTR_FRAME_SIZE
	.align		4
.L_19:
        /*000c*/ 	.byte	0x04, 0x11
        /*000e*/ 	.short	(.L_21 - .L_20)
	.align		4
.L_20:
        /*0010*/ 	.word	index@($__internal_2_$__cuda_sm10x_tcgen05_guardrail_trap_unallocated_columns_being_dealloced)
        /*0014*/ 	.word	0x00000000


	//----- nvinfo : EIATTR_FRAME_SIZE
	.align		4
.L_21:
        /*0018*/ 	.byte	0x04, 0x11
        /*001a*/ 	.short	(.L_23 - .L_22)
	.align		4
.L_22:
        /*001c*/ 	.word	index@($__internal_1_$__cuda_sm10x_tcgen05_guardrail_trap_phase_invalid_during_alloc)
        /*0020*/ 	.word	0x00000000


	//----- nvinfo : EIATTR_FRAME_SIZE
	.align		4
.L_23:
        /*0024*/ 	.byte	0x04, 0x11
        /*0026*/ 	.short	(.L_25 - .L_24)
	.align		4
.L_24:
        /*0028*/ 	.word	index@($__internal_0_$__cuda_sm10x_tcgen05_guardrail_trap_col_being_dealloced_not_returned_by_alloc)
        /*002c*/ 	.word	0x00000000


	//----- nvinfo : EIATTR_FRAME_SIZE
	.align		4
.L_25:
        /*0030*/ 	.byte	0x04, 0x11
        /*0032*/ 	.short	(.L_27 - .L_26)
	.align		4
.L_26:
        /*0034*/ 	.word	index@(_ZN7cutlass13device_kernelINS_4gemm6kernel13GemmUniversalIN4cute5tupleIJiiiiEEENS1_10collective13CollectiveMmaINS1_35MainloopSm100TmaUmmaWarpSpecializedILi5ELi2ELi4ENS5_IJNS4_1CILi2EEESB_NSA_ILi1EEEEEEEENS5_IJNSA_ILi64EEENSA_ILi128EEENSA_ILi32EEEEEENS_10tfloat32_tENS5_IJlSC_lEEESJ_SK_NS4_8TiledMMAINS4_8MMA_AtomIJNS4_17SM100_MMA_TF32_SSISJ_SJ_fLi64ELi128ELNS4_4UMMA5MajorE0ELSP_0ELNSO_7ScaleInE0ELSQ_0EEEEEENS4_6LayoutINS5_IJSC_SC_SC_EEENS5_IJNSA_ILi0EEESV_SV_EEEEENS5_IJNS4_10UnderscoreESY_SY_EEEEENS4_23SM90_TMA_LOAD_MULTICASTENS4_14ComposedLayoutINS4_7SwizzleILi3ELi4ELi3EEENS4_18smem_ptr_flag_bitsILi32EEENST_INS5_IJNSA_ILi8EEESH_EEENS5_IJSH_SC_EEEEEEEvNS4_8identityES11_S1B_vS1C_EENS_8epilogue10collective18CollectiveEpilogueINS1E_23Sm100TmaWarpSpecializedILi4ELi2ELi16ELb1ELb0EEEJSI_NS5_IJNST_ISF_SC_EENST_ISH_SC_EEEEESJ_SK_SJ_SK_NS1E_6fusion15FusionCallbacksIS1I_NS1M_17LinearCombinationISJ_fSJ_fLNS_15FloatRoundStyleE2EEESI_S1L_JEEENS4_5SM1004TMEM4LOAD26SM100_TMEM_LOAD_16dp128b8xENS4_13SM90_TMA_LOADES1B_NS4_17SM75_U32x4_LDSM_NENS4_14SM90_TMA_STOREES1B_NS4_17SM90_U32x4_STSM_NENS4_39AutoVectorizingCopyWithAssumedAlignmentILi128EEEEEEvvEEEEvNT_6ParamsE)
        /*0038*/ 	.word	0x00000000


	//----- nvinfo : EIATTR_MIN_STACK_SIZE
	.align		4
.L_27:
        /*003c*/ 	.byte	0x04, 0x12
        /*003e*/ 	.short	(.L_29 - .L_28)
	.align		4
.L_28:
        /*0040*/ 	.word	index@(_ZN7cutlass13device_kernelINS_4gemm6kernel13GemmUniversalIN4cute5tupleIJiiiiEEENS1_10collective13CollectiveMmaINS1_35MainloopSm100TmaUmmaWarpSpecializedILi5ELi2ELi4ENS5_IJNS4_1CILi2EEESB_NSA_ILi1EEEEEEEENS5_IJNSA_ILi64EEENSA_ILi128EEENSA_ILi32EEEEEENS_10tfloat32_tENS5_IJlSC_lEEESJ_SK_NS4_8TiledMMAINS4_8MMA_AtomIJNS4_17SM100_MMA_TF32_SSISJ_SJ_fLi64ELi128ELNS4_4UMMA5MajorE0ELSP_0ELNSO_7ScaleInE0ELSQ_0EEEEEENS4_6LayoutINS5_IJSC_SC_SC_EEENS5_IJNSA_ILi0EEESV_SV_EEEEENS5_IJNS4_10UnderscoreESY_SY_EEEEENS4_23SM90_TMA_LOAD_MULTICASTENS4_14ComposedLayoutINS4_7SwizzleILi3ELi4ELi3EEENS4_18smem_ptr_flag_bitsILi32EEENST_INS5_IJNSA_ILi8EEESH_EEENS5_IJSH_SC_EEEEEEEvNS4_8identityES11_S1B_vS1C_EENS_8epilogue10collective18CollectiveEpilogueINS1E_23Sm100TmaWarpSpecializedILi4ELi2ELi16ELb1ELb0EEEJSI_NS5_IJNST_ISF_SC_EENST_ISH_SC_EEEEESJ_SK_SJ_SK_NS1E_6fusion15FusionCallbacksIS1I_NS1M_17LinearCombinationISJ_fSJ_fLNS_15FloatRoundStyleE2EEESI_S1L_JEEENS4_5SM1004TMEM4LOAD26SM100_TMEM_LOAD_16dp128b8xENS4_13SM90_TMA_LOADES1B_NS4_17SM75_U32x4_LDSM_NENS4_14SM90_TMA_STOREES1B_NS4_17SM90_U32x4_STSM_NENS4_39AutoVectorizingCopyWithAssumedAlignmentILi128EEEEEEvvEEEEvNT_6ParamsE)
        /*0044*/ 	.word	0x00000000
.L_29:


//--------------------- .nv.compat                --------------------------
	.section	.nv.compat,"",@"SHT_CUDA_COMPAT_INFO"
	.align	4
        /*0000*/ 	.byte	0x02, 0x09, 0x01, 0x00, 0x02, 0x02, 0x02, 0x00, 0x02, 0x05, 0x05, 0x00, 0x03, 0x07, 0x01, 0x01
        /*0010*/ 	.byte	0x02, 0x03, 0x01, 0x00, 0x02, 0x06, 0x01, 0x00, 0x04, 0x0b, 0x08, 0x00, 0x09, 0x00, 0x00, 0x00
        /*0020*/ 	.byte	0x00, 0x00, 0x00, 0x00


//--------------------- .nv.info._ZN7cutlass13device_kernelINS_4gemm6kernel13GemmUniversalIN4cute5tupleIJiiiiEEENS1_10collective13CollectiveMmaINS1_35MainloopSm100TmaUmmaWarpSpecializedILi5ELi2ELi4ENS5_IJNS4_1CILi2EEESB_NSA_ILi1EEEEEEEENS5_IJNSA_ILi64EEENSA_ILi128EEENSA_ILi32EEEEEENS_10tfloat32_tENS5_IJlSC_lEEESJ_SK_NS4_8TiledMMAINS4_8MMA_AtomIJNS4_17SM100_MMA_TF32_SSISJ_SJ_fLi64ELi128ELNS4_4UMMA5MajorE0ELSP_0ELNSO_7ScaleInE0ELSQ_0EEEEEENS4_6LayoutINS5_IJSC_SC_SC_EEENS5_IJNSA_ILi0EEESV_SV_EEEEENS5_IJNS4_10UnderscoreESY_SY_EEEEENS4_23SM90_TMA_LOAD_MULTICASTENS4_14ComposedLayoutINS4_7SwizzleILi3ELi4ELi3EEENS4_18smem_ptr_flag_bitsILi32EEENST_INS5_IJNSA_ILi8EEESH_EEENS5_IJSH_SC_EEEEEEEvNS4_8identityES11_S1B_vS1C_EENS_8epilogue10collective18CollectiveEpilogueINS1E_23Sm100TmaWarpSpecializedILi4ELi2ELi16ELb1ELb0EEEJSI_NS5_IJNST_ISF_SC_EENST_ISH_SC_EEEEESJ_SK_SJ_SK_NS1E_6fusion15FusionCallbacksIS1I_NS1M_17LinearCombinationISJ_fSJ_fLNS_15FloatRoundStyleE2EEESI_S1L_JEEENS4_5SM1004TMEM4LOAD26SM100_TMEM_LOAD_16dp128b8xENS4_13SM90_TMA_LOADES1B_NS4_17SM75_U32x4_LDSM_NENS4_14SM90_TMA_STOREES1B_NS4_17SM90_U32x4_STSM_NENS4_39AutoVectorizingCopyWithAssumedAlignmentILi128EEEEEEvvEEEEvNT_6ParamsE --------------------------
	.section	.nv.info._ZN7cutlass13device_kernelINS_4gemm6kernel13GemmUniversalIN4cute5tupleIJiiiiEEENS1_10collective13CollectiveMmaINS1_35MainloopSm100TmaUmmaWarpSpecializedILi5ELi2ELi4ENS5_IJNS4_1CILi2EEESB_NSA_ILi1EEEEEEEENS5_IJNSA_ILi64EEENSA_ILi128EEENSA_ILi32EEEEEENS_10tfloat32_tENS5_IJlSC_lEEESJ_SK_NS4_8TiledMMAINS4_8MMA_AtomIJNS4_17SM100_MMA_TF32_SSISJ_SJ_fLi64ELi128ELNS4_4UMMA5MajorE0ELSP_0ELNSO_7ScaleInE0ELSQ_0EEEEEENS4_6LayoutINS5_IJSC_SC_SC_EEENS5_IJNSA_ILi0EEESV_SV_EEEEENS5_IJNS4_10UnderscoreESY_SY_EEEEENS4_23SM90_TMA_LOAD_MULTICASTENS4_14ComposedLayoutINS4_7SwizzleILi3ELi4ELi3EEENS4_18smem_ptr_flag_bitsILi32EEENST_INS5_IJNSA_ILi8EEESH_EEENS5_IJSH_SC_EEEEEEEvNS4_8identityES11_S1B_vS1C_EENS_8epilogue10collective18CollectiveEpilogueINS1E_23Sm100TmaWarpSpecializedILi4ELi2ELi16ELb1ELb0EEEJSI_NS5_IJNST_ISF_SC_EENST_ISH_SC_EEEEESJ_SK_SJ_SK_NS1E_6fusion15FusionCallbacksIS1I_NS1M_17LinearCombinationISJ_fSJ_fLNS_15FloatRoundStyleE2EEESI_S1L_JEEENS4_5SM1004TMEM4LOAD26SM100_TMEM_LOAD_16dp128b8xENS4_13SM90_TMA_LOADES1B_NS4_17SM75_U32x4_LDSM_NENS4_14SM90_TMA_STOREES1B_NS4_17SM90_U32x4_STSM_NENS4_39AutoVectorizingCopyWithAssumedAlignmentILi128EEEEEEvvEEEEvNT_6ParamsE,"",@"SHT_CUDA_INFO"
	.sectionflags	@""
	.align	4


	//----- nvinfo : EIATTR_CUDA_API_VERSION
	.align		4
        /*0000*/ 	.byte	0x04, 0x37
        /*0002*/ 	.short	(.L_31 - .L_30)
.L_30:
        /*0004*/ 	.word	0x00000082


	//----- nvinfo : EIATTR_KPARAM_INFO
	.align		4
.L_31:
        /*0008*/ 	.byte	0x04, 0x17
        /*000a*/ 	.short	(.L_33 - .L_32)
.L_32:
        /*000c*/ 	.word	0x00000000
        /*0010*/ 	.short	0x0000
        /*0012*/ 	.short	0x0000
        /*0014*/ 	.byte	0x00, 0xf0, 0x01, 0x20


	//----- nvinfo : EIATTR_AT_ENTRY_FRAGMENTS
	.align		4
.L_33:
        /*0018*/ 	.byte	0x04, 0x4f
        /*001a*/ 	.short	(.L_35 - .L_34)


	//   ....[0]....
.L_34:
        /*001c*/ 	.word	0x00000006


	//----- nvinfo : EIATTR_RESERVED_SMEM_USED
	.align		4
.L_35:
        /*0020*/ 	.byte	0x01, 0x41
	.zero		2


	//----- nvinfo : EIATTR_SPARSE_MMA_MASK
	.align		4
        /*0024*/ 	.byte	0x03, 0x50
        /*0026*/ 	.short	0x0000


	//----- nvinfo : EIATTR_TCGEN05_1CTA_USED
	.align		4
        /*0028*/ 	.byte	0x01, 0x51
	.zero		2


	//----- nvinfo : EIATTR_MAXREG_COUNT
	.align		4
        /*002c*/ 	.byte	0x03, 0x1b
        /*002e*/ 	.short	0x00ff


	//----- nvinfo : EIATTR_NUM_BARRIERS
	.align		4
        /*0030*/ 	.byte	0x02, 0x4c
        /*0032*/ 	.byte	0x07
	.zero		1


	//----- nvinfo : EIATTR_EXTERNS
	.align		4
        /*0034*/ 	.byte	0x04, 0x0f
        /*0036*/ 	.short	(.L_37 - .L_36)


	//   ....[0]....
	.align		4
.L_36:
        /*0038*/ 	.word	index@(__assertfail)


	//----- nvinfo : EIATTR_MERCURY_ISA_VERSION
	.align		4
.L_37:
        /*003c*/ 	.byte	0x03, 0x5f
        /*003e*/ 	.short	0x0101


	//----- nvinfo : EIATTR_INT_WARP_WIDE_INSTR_OFFSETS
	.align		4
        /*0040*/ 	.byte	0x04, 0x31
        /*0042*/ 	.short	(.L_39 - .L_38)


	//   ....[0]....
.L_38:
        /*0044*/ 	.word	0x00003f80


	//   ....[1]....
        /*0048*/ 	.word	0x00003fa0


	//   ....[2]....
        /*004c*/ 	.word	0x00003fd0


	//   ....[3]....
        /*0050*/ 	.word	0x00004b50


	//   ....[4]....
        /*0054*/ 	.word	0x00004bc0


	//   ....[5]....
        /*0058*/ 	.word	0x00004c90


	//   ....[6]....
        /*005c*/ 	.word	0x00004d10


	//   ....[7]....
        /*0060*/ 	.word	0x00004e00


	//   ....[8]....
        /*0064*/ 	.word	0x00004e80


	//   ....[9]....
        /*0068*/ 	.word	0x00004f60


	//   ....[10]....
        /*006c*/ 	.word	0x00005010


	//----- nvinfo : EIATTR_COOP_GROUP_MASK_REGIDS
	.align		4
.L_39:
        /*0070*/ 	.byte	0x04, 0x29
        /*0072*/ 	.short	(.L_41 - .L_40)


	//   ....[0]....
.L_40:
        /*0074*/ 	.word	0xffffffff


	//   ....[1]....
        /*0078*/ 	.word	0xffffffff


	//   ....[2]....
        /*007c*/ 	.word	0xffffffff


	//   ....[3]....
        /*0080*/ 	.word	0xffffffff


	//   ....[4]....
        /*0084*/ 	.word	0xffffffff


	//   ....[5]....
        /*0088*/ 	.word	0xffffffff


	//   ....[6]....
        /*008c*/ 	.word	0xffffffff


	//   ....[7]....
        /*0090*/ 	.word	0xffffffff


	//   ....[8]....
        /*0094*/ 	.word	0xffffffff


	//   ....[9]....
        /*0098*/ 	.word	0xffffffff


	//   ....[10]....
        /*009c*/ 	.word	0xffffffff


	//   ....[11]....
        /*00a0*/ 	.word	0xffffffff


	//   ....[12]....
        /*00a4*/ 	.word	0xffffffff


	//   ....[13]....
        /*00a8*/ 	.word	0xffffffff


	//----- nvinfo : EIATTR_COOP_GROUP_INSTR_OFFSETS
	.align		4
.L_41:
        /*00ac*/ 	.byte	0x04, 0x28
        /*00ae*/ 	.short	(.L_43 - .L_42)


	//   ....[0]....
.L_42:
        /*00b0*/ 	.word	0x00000080


	//   ....[1]....
        /*00b4*/ 	.word	0x000004f0


	//   ....[2]....
        /*00b8*/ 	.word	0x000006c0


	//   ....[3]....
        /*00bc*/ 	.word	0x00000860


	//   ....[4]....
        /*00c0*/ 	.word	0x00000960


	//   ....[5]....
        /*00c4*/ 	.word	0x00000ad0


	//   ....[6]....
        /*00c8*/ 	.word	0x00000c70


	//   ....[7]....
        /*00cc*/ 	.word	0x00000e20


	//   ....[8]....
        /*00d0*/ 	.word	0x000021f0


	//   ....[9]....
        /*00d4*/ 	.word	0x00003170


	//   ....[10]....
        /*00d8*/ 	.word	0x00003380


	//   ....[11]....
        /*00dc*/ 	.word	0x000033b0


	//   ....[12]....
        /*00e0*/ 	.word	0x00003e60


	//   ....[13]....
        /*00e4*/ 	.word	0x00004090


	//----- nvinfo : EIATTR_VRC_CTA_INIT_COUNT
	.align		4
.L_43:
        /*00e8*/ 	.byte	0x02, 0x4a
        /*00ea*/ 	.byte	0x80
	.zero		1


	//----- nvinfo : EIATTR_SYSCALL_OFFSETS
	.align		4
        /*00ec*/ 	.byte	0x04, 0x46
        /*00ee*/ 	.short	(.L_45 - .L_44)


	//   ....[0]....
.L_44:
        /*00f0*/ 	.word	0x00005cb0


	//   ....[1]....
        /*00f4*/ 	.word	0x00005da0


	//   ....[2]....
        /*00f8*/ 	.word	0x00006610


	//   ....[3]....
        /*00fc*/ 	.word	0x00006fd0


	//   ....[4]....
        /*0100*/ 	.word	0x00007940


	//   ....[5]....
        /*0104*/ 	.word	0x000082a0


	//----- nvinfo : EIATTR_MBARRIER_INSTR_OFFSETS
	.align		4
.L_45:
        /*0108*/ 	.byte	0x04, 0x39
        /*010a*/ 	.short	(.L_47 - .L_46)


	//   ....[0]....
.L_46:
        /*010c*/ 	.word	0x00000610
        /*0110*/ 	.word	0x000000ff
        /*0114*/ 	.word	0x00000000
        /*0118*/ 	.short	0x0100
        /*011a*/ 	.byte	0x04
	.zero		1


	//   ....[1]....
        /*011c*/ 	.word	0x00000620
        /*0120*/ 	.word	0x000000ff
        /*0124*/ 	.word	0x00000028
        /*0128*/ 	.short	0x0100
        /*012a*/ 	.byte	0x04
	.zero		1


	//   ....[2]....
        /*012c*/ 	.word	0x00000630
        /*0130*/ 	.word	0x000000ff
        /*0134*/ 	.word	0x00000008
        /*0138*/ 	.short	0x0100
        /*013a*/ 	.byte	0x04
	.zero		1


	//   ....[3]....
        /*013c*/ 	.word	0x00000640
        /*0140*/ 	.word	0x000000ff
        /*0144*/ 	.word	0x00000030
        /*0148*/ 	.short	0x0100
        /*014a*/ 	.byte	0x04
	.zero		1


	//   ....[4]....
        /*014c*/ 	.word	0x00000650
        /*0150*/ 	.word	0x000000ff
        /*0154*/ 	.word	0x00000010
        /*0158*/ 	.short	0x0100
        /*015a*/ 	.byte	0x04
	.zero		1


	//   ....[5]....
        /*015c*/ 	.word	0x00000660
        /*0160*/ 	.word	0x000000ff
        /*0164*/ 	.word	0x00000038
        /*0168*/ 	.short	0x0100
        /*016a*/ 	.byte	0x04
	.zero		1


	//   ....[6]....
        /*016c*/ 	.word	0x00000670
        /*0170*/ 	.word	0x000000ff
        /*0174*/ 	.word	0x00000018
        /*0178*/ 	.short	0x0100
        /*017a*/ 	.byte	0x04
	.zero		1


	//   ....[7]....
        /*017c*/ 	.word	0x00000680
        /*0180*/ 	.word	0x000000ff
        /*0184*/ 	.word	0x00000040
        /*0188*/ 	.short	0x0100
        /*018a*/ 	.byte	0x04
	.zero		1


	//   ....[8]....
        /*018c*/ 	.word	0x00000690
        /*0190*/ 	.word	0x000000ff
        /*0194*/ 	.word	0x00000020
        /*0198*/ 	.short	0x0100
        /*019a*/ 	.byte	0x04
	.zero		1


	//   ....[9]....
        /*019c*/ 	.word	0x000006a0
        /*01a0*/ 	.word	0x000000ff
        /*01a4*/ 	.word	0x00000048
        /*01a8*/ 	.short	0x0100
        /*01aa*/ 	.byte	0x04
	.zero		1


	//   ....[10]....
        /*01ac*/ 	.word	0x000007d0
        /*01b0*/ 	.word	0x000000ff
        /*01b4*/ 	.word	0x00000050
        /*01b8*/ 	.short	0x0100
        /*01ba*/ 	.byte	0x04
	.zero		1


	//   ....[11]....
        /*01bc*/ 	.word	0x000007e0
        /*01c0*/ 	.word	0x000000ff
        /*01c4*/ 	.word	0x00000070
        /*01c8*/ 	.short	0x0100
        /*01ca*/ 	.byte	0x04
	.zero		1


	//   ....[12]....
        /*01cc*/ 	.word	0x000007f0
        /*01d0*/ 	.word	0x000000ff
        /*01d4*/ 	.word	0x00000058
        /*01d8*/ 	.short	0x0100
        /*01da*/ 	.byte	0x04
	.zero		1


	//   ....[13]....
        /*01dc*/ 	.word	0x00000800
        /*01e0*/ 	.word	0x000000ff
        /*01e4*/ 	.word	0x00000078
        /*01e8*/ 	.short	0x0100
        /*01ea*/ 	.byte	0x04
	.zero		1


	//   ....[14]....
        /*01ec*/ 	.word	0x00000810
        /*01f0*/ 	.word	0x000000ff
        /*01f4*/ 	.word	0x00000060
        /*01f8*/ 	.short	0x0100
        /*01fa*/ 	.byte	0x04
	.zero		1


	//   ....[15]....
        /*01fc*/ 	.word	0x00000820
        /*0200*/ 	.word	0x000000ff
        /*0204*/ 	.word	0x00000080
        /*0208*/ 	.short	0x0100
        /*020a*/ 	.byte	0x04
	.zero		1


	//   ....[16]....
        /*020c*/ 	.word	0x00000830
        /*0210*/ 	.word	0x000000ff
        /*0214*/ 	.word	0x00000068
        /*0218*/ 	.short	0x0100
        /*021a*/ 	.byte	0x04
	.zero		1


	//   ....[17]....
        /*021c*/ 	.word	0x00000840
        /*0220*/ 	.word	0x000000ff
        /*0224*/ 	.word	0x00000088
        /*0228*/ 	.short	0x0100
        /*022a*/ 	.byte	0x04
	.zero		1


	//   ....[18]....
        /*022c*/ 	.word	0x00000930
        /*0230*/ 	.word	0x000000ff
        /*0234*/ 	.word	0x00000090
        /*0238*/ 	.short	0x0100
        /*023a*/ 	.byte	0x06
	.zero		1


	//   ....[19]....
        /*023c*/ 	.word	0x00000940
        /*0240*/ 	.word	0x000000ff
        /*0244*/ 	.word	0x00000098
        /*0248*/ 	.short	0x0100
        /*024a*/ 	.byte	0x06
	.zero		1


	//   ....[20]....
        /*024c*/ 	.word	0x00000a80
        /*0250*/ 	.word	0x000000ff
        /*0254*/ 	.word	0x000000a0
        /*0258*/ 	.short	0x0100
        /*025a*/ 	.byte	0x06
	.zero		1


	//   ....[21]....
        /*025c*/ 	.word	0x00000a90
        /*0260*/ 	.word	0x000000ff
        /*0264*/ 	.word	0x000000b0
        /*0268*/ 	.short	0x0100
        /*026a*/ 	.byte	0x06
	.zero		1


	//   ....[22]....
        /*026c*/ 	.word	0x00000aa0
        /*0270*/ 	.word	0x000000ff
        /*0274*/ 	.word	0x000000a8
        /*0278*/ 	.short	0x0100
        /*027a*/ 	.byte	0x06
	.zero		1


	//   ....[23]....
        /*027c*/ 	.word	0x00000ab0
        /*0280*/ 	.word	0x000000ff
        /*0284*/ 	.word	0x000000b8
        /*0288*/ 	.short	0x0100
        /*028a*/ 	.byte	0x06
	.zero		1


	//   ....[24]....
        /*028c*/ 	.word	0x00000be0
        /*0290*/ 	.word	0x000000ff
        /*0294*/ 	.word	0x000000c0
        /*0298*/ 	.short	0x0100
        /*029a*/ 	.byte	0x04
	.zero		1


	//   ....[25]....
        /*029c*/ 	.word	0x00000bf0
        /*02a0*/ 	.word	0x000000ff
        /*02a4*/ 	.word	0x000000e0
        /*02a8*/ 	.short	0x0100
        /*02aa*/ 	.byte	0x04
	.zero		1


	//   ....[26]....
        /*02ac*/ 	.word	0x00000c00
        /*02b0*/ 	.word	0x000000ff
        /*02b4*/ 	.word	0x000000c8
        /*02b8*/ 	.short	0x0100
        /*02ba*/ 	.byte	0x04
	.zero		1


	//   ....[27]....
        /*02bc*/ 	.word	0x00000c10
        /*02c0*/ 	.word	0x000000ff
        /*02c4*/ 	.word	0x000000e8
        /*02c8*/ 	.short	0x0100
        /*02ca*/ 	.byte	0x04
	.zero		1


	//   ....[28]....
        /*02cc*/ 	.word	0x00000c20
        /*02d0*/ 	.word	0x000000ff
        /*02d4*/ 	.word	0x000000d0
        /*02d8*/ 	.short	0x0100
        /*02da*/ 	.byte	0x04
	.zero		1


	//   ....[29]....
        /*02dc*/ 	.word	0x00000c30
        /*02e0*/ 	.word	0x000000ff
        /*02e4*/ 	.word	0x000000f0
        /*02e8*/ 	.short	0x0100
        /*02ea*/ 	.byte	0x04
	.zero		1


	//   ....[30]....
        /*02ec*/ 	.word	0x00000c40
        /*02f0*/ 	.word	0x000000ff
        /*02f4*/ 	.word	0x000000d8
        /*02f8*/ 	.short	0x0100
        /*02fa*/ 	.byte	0x04
	.zero		1


	//   ....[31]....
        /*02fc*/ 	.word	0x00000c50
        /*0300*/ 	.word	0x000000ff
        /*0304*/ 	.word	0x000000f8
        /*0308*/ 	.short	0x0100
        /*030a*/ 	.byte	0x04
	.zero		1


	//   ....[32]....
        /*030c*/ 	.word	0x00000d40
        /*0310*/ 	.word	0x000000ff
        /*0314*/ 	.word	0x00000100
        /*0318*/ 	.short	0x0100
        /*031a*/ 	.byte	0x04
	.zero		1


	//   ....[33]....
        /*031c*/ 	.word	0x00000d50
        /*0320*/ 	.word	0x000000ff
        /*0324*/ 	.word	0x00000110
        /*0328*/ 	.short	0x0100
        /*032a*/ 	.byte	0x04
	.zero		1


	//   ....[34]....
        /*032c*/ 	.word	0x00000d60
        /*0330*/ 	.word	0x000000ff
        /*0334*/ 	.word	0x00000108
        /*0338*/ 	.short	0x0100
        /*033a*/ 	.byte	0x04
	.zero		1


	//   ....[35]....
        /*033c*/ 	.word	0x00000d70
        /*0340*/ 	.word	0x000000ff
        /*0344*/ 	.word	0x00000118
        /*0348*/ 	.short	0x0100
        /*034a*/ 	.byte	0x04
	.zero		1


	//   ....[36]....
        /*034c*/ 	.word	0x00001a60
        /*0350*/ 	.word	0x00000000
        /*0354*/ 	.word	0x00000110
        /*0358*/ 	.short	0x010a
        /*035a*/ 	.byte	0xff
	.zero		1


	//   ....[37]....
        /*035c*/ 	.word	0x00001a80
        /*0360*/ 	.word	0x00000000
        /*0364*/ 	.word	0x00000100
        /*0368*/ 	.short	0x0101
        /*036a*/ 	.byte	0xff
	.zero		1


	//   ....[38]....
        /*036c*/ 	.word	0x00001b40
        /*0370*/ 	.word	0x000000ff
        /*0374*/ 	.word	0x00000028
        /*0378*/ 	.short	0x010a
        /*037a*/ 	.byte	0x04
	.zero		1


	//   ....[39]....
        /*037c*/ 	.word	0x00001bd0
        /*0380*/ 	.word	0x000000ff
        /*0384*/ 	.word	0x00000028
        /*0388*/ 	.short	0x010a
        /*038a*/ 	.byte	0x21
	.zero		1


	//   ....[40]....
        /*038c*/ 	.word	0x00001d60
        /*0390*/ 	.word	0x000000ff
        /*0394*/ 	.word	0x00000028
        /*0398*/ 	.short	0x010a
        /*039a*/ 	.byte	0x05
	.zero		1


	//   ....[41]....
        /*039c*/ 	.word	0x00001eb0
        /*03a0*/ 	.word	0x000000ff
        /*03a4*/ 	.word	0x00000098
        /*03a8*/ 	.short	0x0101
        /*03aa*/ 	.byte	0x15
	.zero		1


	//   ....[42]....
        /*03ac*/ 	.word	0x00001ed0
        /*03b0*/ 	.word	0x000000ff
        /*03b4*/ 	.word	0x00000028
        /*03b8*/ 	.short	0x010a
        /*03ba*/ 	.byte	0x04
	.zero		1


	//   ....[43]....
        /*03bc*/ 	.word	0x00001f50
        /*03c0*/ 	.word	0x000000ff
        /*03c4*/ 	.word	0x00000028
        /*03c8*/ 	.short	0x010a
        /*03ca*/ 	.byte	0x11
	.zero		1


	//   ....[44]....
        /*03cc*/ 	.word	0x000020e0
        /*03d0*/ 	.word	0x000000ff
        /*03d4*/ 	.word	0x00000028
        /*03d8*/ 	.short	0x010a
        /*03da*/ 	.byte	0x05
	.zero		1


	//   ....[45]....
        /*03dc*/ 	.word	0x00002220
        /*03e0*/ 	.word	0x00000003
        /*03e4*/ 	.word	0x000000a0
        /*03e8*/ 	.short	0x010a
        /*03ea*/ 	.byte	0xff
	.zero		1


	//   ....[46]....
        /*03ec*/ 	.word	0x00002370
        /*03f0*/ 	.word	0x00000000
        /*03f4*/ 	.word	0x00000000
        /*03f8*/ 	.short	0x0101
        /*03fa*/ 	.byte	0xff
	.zero		1


	//   ....[47]....
        /*03fc*/ 	.word	0x00002930
        /*0400*/ 	.word	0x000000ff
        /*0404*/ 	.word	0x00000000
        /*0408*/ 	.short	0x010a
        /*040a*/ 	.byte	0x04
	.zero		1


	//   ....[48]....
        /*040c*/ 	.word	0x000029c0
        /*0410*/ 	.word	0x000000ff
        /*0414*/ 	.word	0x00000000
        /*0418*/ 	.short	0x010a
        /*041a*/ 	.byte	0x05
	.zero		1


	//   ....[49]....
        /*041c*/ 	.word	0x00002a50
        /*0420*/ 	.word	0x000000ff
        /*0424*/ 	.word	0x00000000
        /*0428*/ 	.short	0x010a
        /*042a*/ 	.byte	0x05
	.zero		1


	//   ....[50]....
        /*042c*/ 	.word	0x00002ae0
        /*0430*/ 	.word	0x000000ff
        /*0434*/ 	.word	0x00000000
        /*0438*/ 	.short	0x010a
        /*043a*/ 	.byte	0x05
	.zero		1


	//   ....[51]....
        /*043c*/ 	.word	0x00002b80
        /*0440*/ 	.word	0x00000000
        /*0444*/ 	.word	0x00000000
        /*0448*/ 	.short	0x010a
        /*044a*/ 	.byte	0xff
	.zero		1


	//   ....[52]....
        /*044c*/ 	.word	0x00002cc0
        /*0450*/ 	.word	0x00000002
        /*0454*/ 	.word	0x00000100
        /*0458*/ 	.short	0x010a
        /*045a*/ 	.byte	0xff
	.zero		1


	//   ....[53]....
        /*045c*/ 	.word	0x00002d20
        /*0460*/ 	.word	0x00000004
        /*0464*/ 	.word	0x00000000
        /*0468*/ 	.short	0x0101
        /*046a*/ 	.byte	0xff
	.zero		1


	//   ....[54]....
        /*046c*/ 	.word	0x00002d40
        /*0470*/ 	.word	0x000000ff
        /*0474*/ 	.word	0x000000b0
        /*0478*/ 	.short	0x010a
        /*047a*/ 	.byte	0x04
	.zero		1


	//   ....[55]....
        /*047c*/ 	.word	0x00002e60
        /*0480*/ 	.word	0x00000002
        /*0484*/ 	.word	0x000000a0
        /*0488*/ 	.short	0x010a
        /*048a*/ 	.byte	0xff
	.zero		1


	//   ....[56]....
        /*048c*/ 	.word	0x00002f70
        /*0490*/ 	.word	0x00000002
        /*0494*/ 	.word	0x00000000
        /*0498*/ 	.short	0x0101
        /*049a*/ 	.byte	0xff
	.zero		1


	//   ....[57]....
        /*049c*/ 	.word	0x00003000
        /*04a0*/ 	.word	0x000000ff
        /*04a4*/ 	.word	0x000000b0
        /*04a8*/ 	.short	0x0106
        /*04aa*/ 	.byte	0x04
	.zero		1


	//   ....[58]....
        /*04ac*/ 	.word	0x00003020
        /*04b0*/ 	.word	0x000000ff
        /*04b4*/ 	.word	0x000000b0
        /*04b8*/ 	.short	0x010a
        /*04ba*/ 	.byte	0x04
	.zero		1


	//   ....[59]....
        /*04bc*/ 	.word	0x000030b0
        /*04c0*/ 	.word	0x000000ff
        /*04c4*/ 	.word	0x000000b0
        /*04c8*/ 	.short	0x0106
        /*04ca*/ 	.byte	0x07
	.zero		1


	//   ....[60]....
        /*04cc*/ 	.word	0x000030f0
        /*04d0*/ 	.word	0x00000000
        /*04d4*/ 	.word	0x000000b0
        /*04d8*/ 	.short	0x010a
        /*04da*/ 	.byte	0xff
	.zero		1


	//   ....[61]....
        /*04dc*/ 	.word	0x00003650
        /*04e0*/ 	.word	0x00000000
        /*04e4*/ 	.word	0x000000a0
        /*04e8*/ 	.short	0x010a
        /*04ea*/ 	.byte	0xff
	.zero		1


	//   ....[62]....
        /*04ec*/ 	.word	0x00003750
        /*04f0*/ 	.word	0x00000003
        /*04f4*/ 	.word	0x00000000
        /*04f8*/ 	.short	0x0101
        /*04fa*/ 	.byte	0xff
	.zero		1


	//   ....[63]....
        /*04fc*/ 	.word	0x00003760
        /*0500*/ 	.word	0x000000ff
        /*0504*/ 	.word	0x00000000
        /*0508*/ 	.short	0x010a
        /*050a*/ 	.byte	0x04
	.zero		1


	//   ....[64]....
        /*050c*/ 	.word	0x000037e0
        /*0510*/ 	.word	0x000000ff
        /*0514*/ 	.word	0x000000e0
        /*0518*/ 	.short	0x010a
        /*051a*/ 	.byte	0x1f
	.zero		1


	//   ....[65]....
        /*051c*/ 	.word	0x000038c0
        /*0520*/ 	.word	0x000000ff
        /*0524*/ 	.word	0x00000000
        /*0528*/ 	.short	0x010a
        /*052a*/ 	.byte	0x05
	.zero		1


	//   ....[66]....
        /*052c*/ 	.word	0x00003a00
        /*0530*/ 	.word	0x000000ff
        /*0534*/ 	.word	0x00000000
        /*0538*/ 	.short	0x010a
        /*053a*/ 	.byte	0x04
	.zero		1


	//   ....[67]....
        /*053c*/ 	.word	0x00003c90
        /*0540*/ 	.word	0x000000ff
        /*0544*/ 	.word	0x00000000
        /*0548*/ 	.short	0x010a
        /*054a*/ 	.byte	0x04
	.zero		1


	//   ....[68]....
        /*054c*/ 	.word	0x00003d20
        /*0550*/ 	.word	0x000000ff
        /*0554*/ 	.word	0x00000000
        /*0558*/ 	.short	0x010a
        /*055a*/ 	.byte	0x05
	.zero		1


	//   ....[69]....
        /*055c*/ 	.word	0x00003db0
        /*0560*/ 	.word	0x000000ff
        /*0564*/ 	.word	0x00000000
        /*0568*/ 	.short	0x010a
        /*056a*/ 	.byte	0x05
	.zero		1


	//   ....[70]....
        /*056c*/ 	.word	0x00003e40
        /*0570*/ 	.word	0x000000ff
        /*0574*/ 	.word	0x00000000
        /*0578*/ 	.short	0x010a
        /*057a*/ 	.byte	0x04
	.zero		1


	//   ....[71]....
        /*057c*/ 	.word	0x00004350
        /*0580*/ 	.word	0x0000000c
        /*0584*/ 	.word	0x000000a0
        /*0588*/ 	.short	0x010a
        /*058a*/ 	.byte	0xff
	.zero		1


	//   ....[72]....
        /*058c*/ 	.word	0x000044c0
        /*0590*/ 	.word	0x00000000
        /*0594*/ 	.word	0x00000000
        /*0598*/ 	.short	0x0101
        /*059a*/ 	.byte	0xff
	.zero		1


	//   ....[73]....
        /*059c*/ 	.word	0x00004950
        /*05a0*/ 	.word	0x000000ff
        /*05a4*/ 	.word	0x00000098
        /*05a8*/ 	.short	0x010a
        /*05aa*/ 	.byte	0x15
	.zero		1


	//   ....[74]....
        /*05ac*/ 	.word	0x00004ad0
        /*05b0*/ 	.word	0x000000ff
        /*05b4*/ 	.word	0x00000070
        /*05b8*/ 	.short	0x010a
        /*05ba*/ 	.byte	0x15
	.zero		1


	//   ....[75]....
        /*05bc*/ 	.word	0x00004c40
        /*05c0*/ 	.word	0x000000ff
        /*05c4*/ 	.word	0x00000050
        /*05c8*/ 	.short	0x010b
        /*05ca*/ 	.byte	0x15
	.zero		1


	//   ....[76]....
        /*05cc*/ 	.word	0x00004c50
        /*05d0*/ 	.word	0x000000ff
        /*05d4*/ 	.word	0x00000000
        /*05d8*/ 	.short	0x0101
        /*05da*/ 	.byte	0x28
	.zero		1


	//   ....[77]....
        /*05dc*/ 	.word	0x00004c60
        /*05e0*/ 	.word	0x000000ff
        /*05e4*/ 	.word	0x00000078
        /*05e8*/ 	.short	0x010a
        /*05ea*/ 	.byte	0x15
	.zero		1


	//   ....[78]....
        /*05ec*/ 	.word	0x00004db0
        /*05f0*/ 	.word	0x000000ff
        /*05f4*/ 	.word	0x00000058
        /*05f8*/ 	.short	0x010b
        /*05fa*/ 	.byte	0x15
	.zero		1


	//   ....[79]....
        /*05fc*/ 	.word	0x00004dc0
        /*0600*/ 	.word	0x000000ff
        /*0604*/ 	.word	0x00000000
        /*0608*/ 	.short	0x0101
        /*060a*/ 	.byte	0x27
	.zero		1


	//   ....[80]....
        /*060c*/ 	.word	0x00004dd0
        /*0610*/ 	.word	0x000000ff
        /*0614*/ 	.word	0x00000080
        /*0618*/ 	.short	0x010a
        /*061a*/ 	.byte	0x15
	.zero		1


	//   ....[81]....
        /*061c*/ 	.word	0x00004f10
        /*0620*/ 	.word	0x000000ff
        /*0624*/ 	.word	0x00000060
        /*0628*/ 	.short	0x010b
        /*062a*/ 	.byte	0x15
	.zero		1


	//   ....[82]....
        /*062c*/ 	.word	0x00004f20
        /*0630*/ 	.word	0x000000ff
        /*0634*/ 	.word	0x00000000
        /*0638*/ 	.short	0x0101
        /*063a*/ 	.byte	0x26
	.zero		1


	//   ....[83]....
        /*063c*/ 	.word	0x00004f30
        /*0640*/ 	.word	0x000000ff
        /*0644*/ 	.word	0x00000088
        /*0648*/ 	.short	0x010a
        /*064a*/ 	.byte	0x15
	.zero		1


	//   ....[84]....
        /*064c*/ 	.word	0x00005130
        /*0650*/ 	.word	0x000000ff
        /*0654*/ 	.word	0x00000068
        /*0658*/ 	.short	0x010b
        /*065a*/ 	.byte	0x15
	.zero		1


	//   ....[85]....
        /*065c*/ 	.word	0x00005140
        /*0660*/ 	.word	0x000000ff
        /*0664*/ 	.word	0x00000000
        /*0668*/ 	.short	0x0101
        /*066a*/ 	.byte	0x25
	.zero		1


	//   ....[86]....
        /*066c*/ 	.word	0x00005170
        /*0670*/ 	.word	0x000000ff
        /*0674*/ 	.word	0x00000070
        /*0678*/ 	.short	0x010a
        /*067a*/ 	.byte	0x15
	.zero		1


	//   ....[87]....
        /*067c*/ 	.word	0x00005190
        /*0680*/ 	.word	0x000000ff
        /*0684*/ 	.word	0x00000078
        /*0688*/ 	.short	0x010a
        /*068a*/ 	.byte	0x15
	.zero		1


	//   ....[88]....
        /*068c*/ 	.word	0x000051b0
        /*0690*/ 	.word	0x000000ff
        /*0694*/ 	.word	0x00000080
        /*0698*/ 	.short	0x010a
        /*069a*/ 	.byte	0x15
	.zero		1


	//   ....[89]....
        /*069c*/ 	.word	0x000051f0
        /*06a0*/ 	.word	0x00000000
        /*06a4*/ 	.word	0x00000088
        /*06a8*/ 	.short	0x010a
        /*06aa*/ 	.byte	0xff
	.zero		1


	//   ....[90]....
        /*06ac*/ 	.word	0x00005540
        /*06b0*/ 	.word	0x00000003
        /*06b4*/ 	.word	0x000000a0
        /*06b8*/ 	.short	0x010a
        /*06ba*/ 	.byte	0xff
	.zero		1


	//   ....[91]....
        /*06bc*/ 	.word	0x000056c0
        /*06c0*/ 	.word	0x00000000
        /*06c4*/ 	.word	0x00000000
        /*06c8*/ 	.short	0x0101
        /*06ca*/ 	.byte	0xff
	.zero		1


	//   ....[92]....
        /*06cc*/ 	.word	0x00006260
        /*06d0*/ 	.word	0x000000ff
        /*06d4*/ 	.word	0x00000050
        /*06d8*/ 	.short	0x010a
        /*06da*/ 	.byte	0x2c
	.zero		1


	//   ....[93]....
        /*06dc*/ 	.word	0x000062d0
        /*06e0*/ 	.word	0x00000050
        /*06e4*/ 	.word	0x000000c0
        /*06e8*/ 	.short	0x010a
        /*06ea*/ 	.byte	0xff
	.zero		1


	//   ....[94]....
        /*06ec*/ 	.word	0x000063f0
        /*06f0*/ 	.word	0x000000ff
        /*06f4*/ 	.word	0x00000050
        /*06f8*/ 	.short	0x010a
        /*06fa*/ 	.byte	0x2c
	.zero		1


	//   ....[95]....
        /*06fc*/ 	.word	0x000064f0
        /*0700*/ 	.word	0x00000050
        /*0704*/ 	.word	0x000000c0
        /*0708*/ 	.short	0x010a
        /*070a*/ 	.byte	0xff
	.zero		1


	//   ....[96]....
        /*070c*/ 	.word	0x00006cf0
        /*0710*/ 	.word	0x00000000
        /*0714*/ 	.word	0x00000000
        /*0718*/ 	.short	0x0101
        /*071a*/ 	.byte	0xff
	.zero		1


	//   ....[97]....
        /*071c*/ 	.word	0x00006d00
        /*0720*/ 	.word	0x00000003
        /*0724*/ 	.word	0x00000050
        /*0728*/ 	.short	0x010a
        /*072a*/ 	.byte	0xff
	.zero		1


	//   ....[98]....
        /*072c*/ 	.word	0x00006dd0
        /*0730*/ 	.word	0x00000003
        /*0734*/ 	.word	0x00000050
        /*0738*/ 	.short	0x010a
        /*073a*/ 	.byte	0xff
	.zero		1


	//   ....[99]....
        /*073c*/ 	.word	0x00007660
        /*0740*/ 	.word	0x00000028
        /*0744*/ 	.word	0x00000000
        /*0748*/ 	.short	0x0101
        /*074a*/ 	.byte	0xff
	.zero		1


	//   ....[100]....
        /*074c*/ 	.word	0x00007680
        /*0750*/ 	.word	0x00000059
        /*0754*/ 	.word	0x00000050
        /*0758*/ 	.short	0x010a
        /*075a*/ 	.byte	0xff
	.zero		1


	//   ....[101]....
        /*075c*/ 	.word	0x00007740
        /*0760*/ 	.word	0x00000059
        /*0764*/ 	.word	0x00000050
        /*0768*/ 	.short	0x010a
        /*076a*/ 	.byte	0xff
	.zero		1


	//   ....[102]....
        /*076c*/ 	.word	0x00007fc0
        /*0770*/ 	.word	0x0000005a
        /*0774*/ 	.word	0x00000000
        /*0778*/ 	.short	0x0101
        /*077a*/ 	.byte	0xff
	.zero		1


	//   ....[103]....
        /*077c*/ 	.word	0x00007fe0
        /*0780*/ 	.word	0x0000005c
        /*0784*/ 	.word	0x00000050
        /*0788*/ 	.short	0x010a
        /*078a*/ 	.byte	0xff
	.zero		1


	//   ....[104]....
        /*078c*/ 	.word	0x000080a0
        /*0790*/ 	.word	0x0000005c
        /*0794*/ 	.word	0x00000050
        /*0798*/ 	.short	0x010a
        /*079a*/ 	.byte	0xff
	.zero		1


	//   ....[105]....
        /*079c*/ 	.word	0x00008680
        /*07a0*/ 	.word	0x000000ff
        /*07a4*/ 	.word	0x00000000
        /*07a8*/ 	.short	0x0101
        /*07aa*/ 	.byte	0x04
	.zero		1


	//   ....[106]....
        /*07ac*/ 	.word	0x00008990
        /*07b0*/ 	.word	0x00000002
        /*07b4*/ 	.word	0x00000000
        /*07b8*/ 	.short	0x0101
        /*07ba*/ 	.byte	0xff
	.zero		1


	//   ....[107]....
        /*07bc*/ 	.word	0x00008c40
        /*07c0*/ 	.word	0x000000ff
        /*07c4*/ 	.word	0x00000000
        /*07c8*/ 	.short	0x0101
        /*07ca*/ 	.byte	0x04
	.zero		1


	//   ....[108]....
        /*07cc*/ 	.word	0x00008c60
        /*07d0*/ 	.word	0x00000000
        /*07d4*/ 	.word	0x00000110
        /*07d8*/ 	.short	0x010a
        /*07da*/ 	.byte	0xff
	.zero		1


	//   ....[109]....
        /*07dc*/ 	.word	0x00008cc0
        /*07e0*/ 	.word	0x00000000
        /*07e4*/ 	.word	0x00000028
        /*07e8*/ 	.short	0x010a
        /*07ea*/ 	.byte	0xff
	.zero		1


	//   ....[110]....
        /*07ec*/ 	.word	0x00008d20
        /*07f0*/ 	.word	0x00000000
        /*07f4*/ 	.word	0x00000028
        /*07f8*/ 	.short	0x010a
        /*07fa*/ 	.byte	0xff
	.zero		1


	//   ....[111]....
        /*07fc*/ 	.word	0x00008d70
        /*0800*/ 	.word	0x00000003
        /*0804*/ 	.word	0x000000a0
        /*0808*/ 	.short	0x010a
        /*080a*/ 	.byte	0xff
	.zero		1


	//   ....[112]....
        /*080c*/ 	.word	0x00008dd0
        /*0810*/ 	.word	0x00000000
        /*0814*/ 	.word	0x00000000
        /*0818*/ 	.short	0x010a
        /*081a*/ 	.byte	0xff
	.zero		1


	//   ....[113]....
        /*081c*/ 	.word	0x00008e30
        /*0820*/ 	.word	0x00000000
        /*0824*/ 	.word	0x00000000
        /*0828*/ 	.short	0x010a
        /*082a*/ 	.byte	0xff
	.zero		1


	//   ....[114]....
        /*082c*/ 	.word	0x00008e90
        /*0830*/ 	.word	0x00000000
        /*0834*/ 	.word	0x00000000
        /*0838*/ 	.short	0x010a
        /*083a*/ 	.byte	0xff
	.zero		1


	//   ....[115]....
        /*083c*/ 	.word	0x00008ef0
        /*0840*/ 	.word	0x00000000
        /*0844*/ 	.word	0x00000000
        /*0848*/ 	.short	0x010a
        /*084a*/ 	.byte	0xff
	.zero		1


	//   ....[116]....
        /*084c*/ 	.word	0x00008f40
        /*0850*/ 	.word	0x00000002
        /*0854*/ 	.word	0x00000100
        /*0858*/ 	.short	0x010a
        /*085a*/ 	.byte	0xff
	.zero		1


	//   ....[117]....
        /*085c*/ 	.word	0x00008fa0
        /*0860*/ 	.word	0x00000002
        /*0864*/ 	.word	0x000000b0
        /*0868*/ 	.short	0x010a
        /*086a*/ 	.byte	0xff
	.zero		1


	//   ....[118]....
        /*086c*/ 	.word	0x00008ff0
        /*0870*/ 	.word	0x00000002
        /*0874*/ 	.word	0x000000a0
        /*0878*/ 	.short	0x010a
        /*087a*/ 	.byte	0xff
	.zero		1


	//   ....[119]....
        /*087c*/ 	.word	0x00009050
        /*0880*/ 	.word	0x00000000
        /*0884*/ 	.word	0x000000b0
        /*0888*/ 	.short	0x010a
        /*088a*/ 	.byte	0xff
	.zero		1


	//   ....[120]....
        /*088c*/ 	.word	0x000090a0
        /*0890*/ 	.word	0x00000000
        /*0894*/ 	.word	0x000000a0
        /*0898*/ 	.short	0x010a
        /*089a*/ 	.byte	0xff
	.zero		1


	//   ....[121]....
        /*089c*/ 	.word	0x00009100
        /*08a0*/ 	.word	0x00000003
        /*08a4*/ 	.word	0x000000e0
        /*08a8*/ 	.short	0x010a
        /*08aa*/ 	.byte	0xff
	.zero		1


	//   ....[122]....
        /*08ac*/ 	.word	0x00009160
        /*08b0*/ 	.word	0x00000000
        /*08b4*/ 	.word	0x00000000
        /*08b8*/ 	.short	0x010a
        /*08ba*/ 	.byte	0xff
	.zero		1


	//   ....[123]....
        /*08bc*/ 	.word	0x000091c0
        /*08c0*/ 	.word	0x00000000
        /*08c4*/ 	.word	0x00000000
        /*08c8*/ 	.short	0x010a
        /*08ca*/ 	.byte	0xff
	.zero		1


	//   ....[124]....
        /*08cc*/ 	.word	0x00009220
        /*08d0*/ 	.word	0x00000000
        /*08d4*/ 	.word	0x00000000
        /*08d8*/ 	.short	0x010a
        /*08da*/ 	.byte	0xff
	.zero		1


	//   ....[125]....
        /*08dc*/ 	.word	0x00009280
        /*08e0*/ 	.word	0x00000000
        /*08e4*/ 	.word	0x00000000
        /*08e8*/ 	.short	0x010a
        /*08ea*/ 	.byte	0xff
	.zero		1


	//   ....[126]....
        /*08ec*/ 	.word	0x000092e0
        /*08f0*/ 	.word	0x00000000
        /*08f4*/ 	.word	0x00000000
        /*08f8*/ 	.short	0x010a
        /*08fa*/ 	.byte	0xff
	.zero		1


	//   ....[127]....
        /*08fc*/ 	.word	0x00009330
        /*0900*/ 	.word	0x0000000c
        /*0904*/ 	.word	0x000000a0
        /*0908*/ 	.short	0x010a
        /*090a*/ 	.byte	0xff
	.zero		1


	//   ....[128]....
        /*090c*/ 	.word	0x00009390
        /*0910*/ 	.word	0x00000000
        /*0914*/ 	.word	0x00000098
        /*0918*/ 	.short	0x010a
        /*091a*/ 	.byte	0xff
	.zero		1


	//   ....[129]....
        /*091c*/ 	.word	0x000093f0
        /*0920*/ 	.word	0x00000000
        /*0924*/ 	.word	0x00000070
        /*0928*/ 	.short	0x010a
        /*092a*/ 	.byte	0xff
	.zero		1


	//   ....[130]....
        /*092c*/ 	.word	0x00009450
        /*0930*/ 	.word	0x00000000
        /*0934*/ 	.word	0x00000078
        /*0938*/ 	.short	0x010a
        /*093a*/ 	.byte	0xff
	.zero		1


	//   ....[131]....
        /*093c*/ 	.word	0x000094b0
        /*0940*/ 	.word	0x00000000
        /*0944*/ 	.word	0x00000080
        /*0948*/ 	.short	0x010a
        /*094a*/ 	.byte	0xff
	.zero		1


	//   ....[132]....
        /*094c*/ 	.word	0x00009510
        /*0950*/ 	.word	0x00000000
        /*0954*/ 	.word	0x00000088
        /*0958*/ 	.short	0x010a
        /*095a*/ 	.byte	0xff
	.zero		1


	//   ....[133]....
        /*095c*/ 	.word	0x00009570
        /*0960*/ 	.word	0x00000000
        /*0964*/ 	.word	0x00000070
        /*0968*/ 	.short	0x010a
        /*096a*/ 	.byte	0xff
	.zero		1


	//   ....[134]....
        /*096c*/ 	.word	0x000095d0
        /*0970*/ 	.word	0x00000000
        /*0974*/ 	.word	0x00000078
        /*0978*/ 	.short	0x010a
        /*097a*/ 	.byte	0xff
	.zero		1


	//   ....[135]....
        /*097c*/ 	.word	0x00009630
        /*0980*/ 	.word	0x00000000
        /*0984*/ 	.word	0x00000080
        /*0988*/ 	.short	0x010a
        /*098a*/ 	.byte	0xff
	.zero		1


	//   ....[136]....
        /*098c*/ 	.word	0x00009680
        /*0990*/ 	.word	0x00000003
        /*0994*/ 	.word	0x000000a0
        /*0998*/ 	.short	0x010a
        /*099a*/ 	.byte	0xff
	.zero		1


	//   ....[137]....
        /*099c*/ 	.word	0x000096e0
        /*09a0*/ 	.word	0x00000000
        /*09a4*/ 	.word	0x00000050
        /*09a8*/ 	.short	0x010a
        /*09aa*/ 	.byte	0xff
	.zero		1


	//   ....[138]....
        /*09ac*/ 	.word	0x00009730
        /*09b0*/ 	.word	0x00000050
        /*09b4*/ 	.word	0x000000c0
        /*09b8*/ 	.short	0x010a
        /*09ba*/ 	.byte	0xff
	.zero		1


	//   ....[139]....
        /*09bc*/ 	.word	0x00009780
        /*09c0*/ 	.word	0x00000003
        /*09c4*/ 	.word	0x00000050
        /*09c8*/ 	.short	0x010a
        /*09ca*/ 	.byte	0xff
	.zero		1


	//   ....[140]....
        /*09cc*/ 	.word	0x000097d0
        /*09d0*/ 	.word	0x00000059
        /*09d4*/ 	.word	0x00000050
        /*09d8*/ 	.short	0x010a
        /*09da*/ 	.byte	0xff
	.zero		1


	//   ....[141]....
        /*09dc*/ 	.word	0x00009820
        /*09e0*/ 	.word	0x0000005c
        /*09e4*/ 	.word	0x00000050
        /*09e8*/ 	.short	0x010a
        /*09ea*/ 	.byte	0xff
	.zero		1


	//----- nvinfo : EIATTR_NUM_MBARRIERS
	.align		4
.L_47:
        /*09ec*/ 	.byte	0x03, 0x38
        /*09ee*/ 	.short	0x0024


	//----- nvinfo : EIATTR_EXIT_INSTR_OFFSETS
	.align		4
        /*09f0*/ 	.byte	0x04, 0x1c
        /*09f2*/ 	.short	(.L_49 - .L_48)


	//   ....[0]....
.L_48:
        /*09f4*/ 	.word	0x00002bb0


	//   ....[1]....
        /*09f8*/ 	.word	0x000030c0


	//   ....[2]....
        /*09fc*/ 	.word	0x00003120


	//   ....[3]....
        /*0a00*/ 	.word	0x000040a0


	//   ....[4]....
        /*0a04*/ 	.word	0x00005220


	//   ....[5]....
        /*0a08*/ 	.word	0x00005260


	//   ....[6]....
        /*0a0c*/ 	.word	0x00008b20


	//   ....[7]....
        /*0a10*/ 	.word	0x00008ba0


	//   ....[8]....
        /*0a14*/ 	.word	0x00008bd0


	//   ....[9]....
        /*0a18*/ 	.word	0x00008c50


	//----- nvinfo : EIATTR_MAX_THREADS
	.align		4
.L_49:
        /*0a1c*/ 	.byte	0x04, 0x05
        /*0a1e*/ 	.short	(.L_51 - .L_50)
.L_50:
        /*0a20*/ 	.word	0x00000100
        /*0a24*/ 	.word	0x00000001
        /*0a28*/ 	.word	0x00000001


	//----- nvinfo : EIATTR_CRS_STACK_SIZE
	.align		4
.L_51:
        /*0a2c*/ 	.byte	0x04, 0x1e
        /*0a2e*/ 	.short	(.L_53 - .L_52)
.L_52:
        /*0a30*/ 	.word	0x00000000


	//----- nvinfo : EIATTR_CBANK_PARAM_SIZE
	.align		4
.L_53:
        /*0a34*/ 	.byte	0x03, 0x19
        /*0a36*/ 	.short	0x0800


	//----- nvinfo : EIATTR_PARAM_CBANK
	.align		4
        /*0a38*/ 	.byte	0x04, 0x0a
        /*0a3a*/ 	.short	(.L_55 - .L_54)
	.align		4
.L_54:
        /*0a3c*/ 	.word	index@(.nv.constant0._ZN7cutlass13device_kernelINS_4gemm6kernel13GemmUniversalIN4cute5tupleIJiiiiEEENS1_10collective13CollectiveMmaINS1_35MainloopSm100TmaUmmaWarpSpecializedILi5ELi2ELi4ENS5_IJNS4_1CILi2EEESB_NSA_ILi1EEEEEEEENS5_IJNSA_ILi64EEENSA_ILi128EEENSA_ILi32EEEEEENS_10tfloat32_tENS5_IJlSC_lEEESJ_SK_NS4_8TiledMMAINS4_8MMA_AtomIJNS4_17SM100_MMA_TF32_SSISJ_SJ_fLi64ELi128ELNS4_4UMMA5MajorE0ELSP_0ELNSO_7ScaleInE0ELSQ_0EEEEEENS4_6LayoutINS5_IJSC_SC_SC_EEENS5_IJNSA_ILi0EEESV_SV_EEEEENS5_IJNS4_10UnderscoreESY_SY_EEEEENS4_23SM90_TMA_LOAD_MULTICASTENS4_14ComposedLayoutINS4_7SwizzleILi3ELi4ELi3EEENS4_18smem_ptr_flag_bitsILi32EEENST_INS5_IJNSA_ILi8EEESH_EEENS5_IJSH_SC_EEEEEEEvNS4_8identityES11_S1B_vS1C_EENS_8epilogue10collective18CollectiveEpilogueINS1E_23Sm100TmaWarpSpecializedILi4ELi2ELi16ELb1ELb0EEEJSI_NS5_IJNST_ISF_SC_EENST_ISH_SC_EEEEESJ_SK_SJ_SK_NS1E_6fusion15FusionCallbacksIS1I_NS1M_17LinearCombinationISJ_fSJ_fLNS_15FloatRoundStyleE2EEESI_S1L_JEEENS4_5SM1004TMEM4LOAD26SM100_TMEM_LOAD_16dp128b8xENS4_13SM90_TMA_LOADES1B_NS4_17SM75_U32x4_LDSM_NENS4_14SM90_TMA_STOREES1B_NS4_17SM90_U32x4_STSM_NENS4_39AutoVectorizingCopyWithAssumedAlignmentILi128EEEEEEvvEEEEvNT_6ParamsE)
        /*0a40*/ 	.short	0x0380
        /*0a42*/ 	.short	0x0800


	//----- nvinfo : EIATTR_SW_WAR
	.align		4
.L_55:
        /*0a44*/ 	.byte	0x04, 0x36
        /*0a46*/ 	.short	(.L_57 - .L_56)
.L_56:
        /*0a48*/ 	.word	0x00000008
.L_57:


//--------------------- .nv.callgraph             --------------------------
	.section	.nv.callgraph,"",@"SHT_CUDA_CALLGRAPH"
	.align	4
	.sectionentsize	8
	.align		4
        /*0000*/ 	.word	0x00000000
	.align		4
        /*0004*/ 	.word	0xffffffff
	.align		4
        /*0008*/ 	.word	index@(_ZN7cutlass13device_kernelINS_4gemm6kernel13GemmUniversalIN4cute5tupleIJiiiiEEENS1_10collective13CollectiveMmaINS1_35MainloopSm100TmaUmmaWarpSpecializedILi5ELi2ELi4ENS5_IJNS4_1CILi2EEESB_NSA_ILi1EEEEEEEENS5_IJNSA_ILi64EEENSA_ILi128EEENSA_ILi32EEEEEENS_10tfloat32_tENS5_IJlSC_lEEESJ_SK_NS4_8TiledMMAINS4_8MMA_AtomIJNS4_17SM100_MMA_TF32_SSISJ_SJ_fLi64ELi128ELNS4_4UMMA5MajorE0ELSP_0ELNSO_7ScaleInE0ELSQ_0EEEEEENS4_6LayoutINS5_IJSC_SC_SC_EEENS5_IJNSA_ILi0EEESV_SV_EEEEENS5_IJNS4_10UnderscoreESY_SY_EEEEENS4_23SM90_TMA_LOAD_MULTICASTENS4_14ComposedLayoutINS4_7SwizzleILi3ELi4ELi3EEENS4_18smem_ptr_flag_bitsILi32EEENST_INS5_IJNSA_ILi8EEESH_EEENS5_IJSH_SC_EEEEEEEvNS4_8identityES11_S1B_vS1C_EENS_8epilogue10collective18CollectiveEpilogueINS1E_23Sm100TmaWarpSpecializedILi4ELi2ELi16ELb1ELb0EEEJSI_NS5_IJNST_ISF_SC_EENST_ISH_SC_EEEEESJ_SK_SJ_SK_NS1E_6fusion15FusionCallbacksIS1I_NS1M_17LinearCombinationISJ_fSJ_fLNS_15FloatRoundStyleE2EEESI_S1L_JEEENS4_5SM1004TMEM4LOAD26SM100_TMEM_LOAD_16dp128b8xENS4_13SM90_TMA_LOADES1B_NS4_17SM75_U32x4_LDSM_NENS4_14SM90_TMA_STOREES1B_NS4_17SM90_U32x4_STSM_NENS4_39AutoVectorizingCopyWithAssumedAlignmentILi128EEEEEEvvEEEEvNT_6ParamsE)
	.align		4
        /*000c*/ 	.word	index@(__assertfail)
	.align		4
        /*0010*/ 	.word	0x00000000
	.align		4
        /*0014*/ 	.word	0xfffffffe
	.align		4
        /*0018*/ 	.word	0x00000000
	.align		4
        /*001c*/ 	.word	0xfffffffd
	.align		4
        /*0020*/ 	.word	0x00000000
	.align		4
        /*0024*/ 	.word	0xfffffffc


//--------------------- .nv.constant4             --------------------------
	.section	.nv.constant4,"a",@progbits
	.align	8
	.align		8
.nv.constant4:
        /*0000*/ 	.dword	__assertfail
	.align		8
        /*0008*/ 	.dword	__unnamed_1
	.align		8
        /*0010*/ 	.dword	__unnamed_2
	.align		8
        /*0018*/ 	.dword	_ZN40_INTERNAL_557fde33_4_k_cu_81dd4b80_110564cuda3std3__45__cpo5beginE
	.align		8
        /*0020*/ 	.dword	_ZN40_INTERNAL_557fde33_4_k_cu_81dd4b80_110564cuda3std3__45__cpo3endE
	.align		8
        /*0028*/ 	.dword	_ZN40_INTERNAL_557fde33_4_k_cu_81dd4b80_110564cuda3std3__45__cpo6cbeginE
	.align		8
        /*0030*/ 	.dword	_ZN40_INTERNAL_557fde33_4_k_cu_81dd4b80_110564cuda3std3__45__cpo4cendE
	.align		8
        /*0038*/ 	.dword	_ZN40_INTERNAL_557fde33_4_k_cu_81dd4b80_110564cuda3std3__442_GLOBAL__N__557fde33_4_k_cu_81dd4b80_110566ignoreE
	.align		8
        /*0040*/ 	.dword	_ZN40_INTERNAL_557fde33_4_k_cu_81dd4b80_110564cuda3std3__419piecewise_constructE
	.align		8
        /*0048*/ 	.dword	_ZN40_INTERNAL_557fde33_4_k_cu_81dd4b80_110564cuda3std3__48in_placeE
	.align		8
        /*0050*/ 	.dword	_ZN40_INTERNAL_557fde33_4_k_cu_81dd4b80_110564cuda3std6ranges3__45__cpo4swapE
	.align		8
        /*0058*/ 	.dword	_ZN40_INTERNAL_557fde33_4_k_cu_81dd4b80_110564cuda3std6ranges3__45__cpo9iter_moveE
	.align		8
        /*0060*/ 	.dword	_ZN40_INTERNAL_557fde33_4_k_cu_81dd4b80_110564cute7productE
	.align		8
        /*0068*/ 	.dword	_ZN40_INTERNAL_557fde33_4_k_cu_81dd4b80_110564cute1_E
	.align		8
        /*0070*/ 	.dword	$str$25
	.align		8
        /*0078*/ 	.dword	$str$26
	.align		8
        /*0080*/ 	.dword	$str$27
	.align		8
        /*0088*/ 	.dword	$str$28


//--------------------- .text._ZN7cutlass13device_kernelINS_4gemm6kernel13GemmUniversalIN4cute5tupleIJiiiiEEENS1_10collective13CollectiveMmaINS1_35MainloopSm100TmaUmmaWarpSpecializedILi5ELi2ELi4ENS5_IJNS4_1CILi2EEESB_NSA_ILi1EEEEEEEENS5_IJNSA_ILi64EEENSA_ILi128EEENSA_ILi32EEEEEENS_10tfloat32_tENS5_IJlSC_lEEESJ_SK_NS4_8TiledMMAINS4_8MMA_AtomIJNS4_17SM100_MMA_TF32_SSISJ_SJ_fLi64ELi128ELNS4_4UMMA5MajorE0ELSP_0ELNSO_7ScaleInE0ELSQ_0EEEEEENS4_6LayoutINS5_IJSC_SC_SC_EEENS5_IJNSA_ILi0EEESV_SV_EEEEENS5_IJNS4_10UnderscoreESY_SY_EEEEENS4_23SM90_TMA_LOAD_MULTICASTENS4_14ComposedLayoutINS4_7SwizzleILi3ELi4ELi3EEENS4_18smem_ptr_flag_bitsILi32EEENST_INS5_IJNSA_ILi8EEESH_EEENS5_IJSH_SC_EEEEEEEvNS4_8identityES11_S1B_vS1C_EENS_8epilogue10collective18CollectiveEpilogueINS1E_23Sm100TmaWarpSpecializedILi4ELi2ELi16ELb1ELb0EEEJSI_NS5_IJNST_ISF_SC_EENST_ISH_SC_EEEEESJ_SK_SJ_SK_NS1E_6fusion15FusionCallbacksIS1I_NS1M_17LinearCombinationISJ_fSJ_fLNS_15FloatRoundStyleE2EEESI_S1L_JEEENS4_5SM1004TMEM4LOAD26SM100_TMEM_LOAD_16dp128b8xENS4_13SM90_TMA_LOADES1B_NS4_17SM75_U32x4_LDSM_NENS4_14SM90_TMA_STOREES1B_NS4_17SM90_U32x4_STSM_NENS4_39AutoVectorizingCopyWithAssumedAlignmentILi128EEEEEEvvEEEEvNT_6ParamsE --------------------------
	.section	.text._ZN7cutlass13device_kernelINS_4gemm6kernel13GemmUniversalIN4cute5tupleIJiiiiEEENS1_10collective13CollectiveMmaINS1_35MainloopSm100TmaUmmaWarpSpecializedILi5ELi2ELi4ENS5_IJNS4_1CILi2EEESB_NSA_ILi1EEEEEEEENS5_IJNSA_ILi64EEENSA_ILi128EEENSA_ILi32EEEEEENS_10tfloat32_tENS5_IJlSC_lEEESJ_SK_NS4_8TiledMMAINS4_8MMA_AtomIJNS4_17SM100_MMA_TF32_SSISJ_SJ_fLi64ELi128ELNS4_4UMMA5MajorE0ELSP_0ELNSO_7ScaleInE0ELSQ_0EEEEEENS4_6LayoutINS5_IJSC_SC_SC_EEENS5_IJNSA_ILi0EEESV_SV_EEEEENS5_IJNS4_10UnderscoreESY_SY_EEEEENS4_23SM90_TMA_LOAD_MULTICASTENS4_14ComposedLayoutINS4_7SwizzleILi3ELi4ELi3EEENS4_18smem_ptr_flag_bitsILi32EEENST_INS5_IJNSA_ILi8EEESH_EEENS5_IJSH_SC_EEEEEEEvNS4_8identityES11_S1B_vS1C_EENS_8epilogue10collective18CollectiveEpilogueINS1E_23Sm100TmaWarpSpecializedILi4ELi2ELi16ELb1ELb0EEEJSI_NS5_IJNST_ISF_SC_EENST_ISH_SC_EEEEESJ_SK_SJ_SK_NS1E_6fusion15FusionCallbacksIS1I_NS1M_17LinearCombinationISJ_fSJ_fLNS_15FloatRoundStyleE2EEESI_S1L_JEEENS4_5SM1004TMEM4LOAD26SM100_TMEM_LOAD_16dp128b8xENS4_13SM90_TMA_LOADES1B_NS4_17SM75_U32x4_LDSM_NENS4_14SM90_TMA_STOREES1B_NS4_17SM90_U32x4_STSM_NENS4_39AutoVectorizingCopyWithAssumedAlignmentILi128EEEEEEvvEEEEvNT_6ParamsE,"ax",@progbits
	.align	128
.text._ZN7cutlass13device_kernelINS_4gemm6kernel13GemmUniversalIN4cute5tupleIJiiiiEEENS1_10collective13CollectiveMmaINS1_35MainloopSm100TmaUmmaWarpSpecializedILi5ELi2ELi4ENS5_IJNS4_1CILi2EEESB_NSA_ILi1EEEEEEEENS5_IJNSA_ILi64EEENSA_ILi128EEENSA_ILi32EEEEEENS_10tfloat32_tENS5_IJlSC_lEEESJ_SK_NS4_8TiledMMAINS4_8MMA_AtomIJNS4_17SM100_MMA_TF32_SSISJ_SJ_fLi64ELi128ELNS4_4UMMA5MajorE0ELSP_0ELNSO_7ScaleInE0ELSQ_0EEEEEENS4_6LayoutINS5_IJSC_SC_SC_EEENS5_IJNSA_ILi0EEESV_SV_EEEEENS5_IJNS4_10UnderscoreESY_SY_EEEEENS4_23SM90_TMA_LOAD_MULTICASTENS4_14ComposedLayoutINS4_7SwizzleILi3ELi4ELi3EEENS4_18smem_ptr_flag_bitsILi32EEENST_INS5_IJNSA_ILi8EEESH_EEENS5_IJSH_SC_EEEEEEEvNS4_8identityES11_S1B_vS1C_EENS_8epilogue10collective18CollectiveEpilogueINS1E_23Sm100TmaWarpSpecializedILi4ELi2ELi16ELb1ELb0EEEJSI_NS5_IJNST_ISF_SC_EENST_ISH_SC_EEEEESJ_SK_SJ_SK_NS1E_6fusion15FusionCallbacksIS1I_NS1M_17LinearCombinationISJ_fSJ_fLNS_15FloatRoundStyleE2EEESI_S1L_JEEENS4_5SM1004TMEM4LOAD26SM100_TMEM_LOAD_16dp128b8xENS4_13SM90_TMA_LOADES1B_NS4_17SM75_U32x4_LDSM_NENS4_14SM90_TMA_STOREES1B_NS4_17SM90_U32x4_STSM_NENS4_39AutoVectorizingCopyWithAssumedAlignmentILi128EEEEEEvvEEEEvNT_6ParamsE:
        .type           _ZN7cutlass13device_kernelINS_4gemm6kernel13GemmUniversalIN4cute5tupleIJiiiiEEENS1_10collective13CollectiveMmaINS1_35MainloopSm100TmaUmmaWarpSpecializedILi5ELi2ELi4ENS5_IJNS4_1CILi2EEESB_NSA_ILi1EEEEEEEENS5_IJNSA_ILi64EEENSA_ILi128EEENSA_ILi32EEEEEENS_10tfloat32_tENS5_IJlSC_lEEESJ_SK_NS4_8TiledMMAINS4_8MMA_AtomIJNS4_17SM100_MMA_TF32_SSISJ_SJ_fLi64ELi128ELNS4_4UMMA5MajorE0ELSP_0ELNSO_7ScaleInE0ELSQ_0EEEEEENS4_6LayoutINS5_IJSC_SC_SC_EEENS5_IJNSA_ILi0EEESV_SV_EEEEENS5_IJNS4_10UnderscoreESY_SY_EEEEENS4_23SM90_TMA_LOAD_MULTICASTENS4_14ComposedLayoutINS4_7SwizzleILi3ELi4ELi3EEENS4_18smem_ptr_flag_bitsILi32EEENST_INS5_IJNSA_ILi8EEESH_EEENS5_IJSH_SC_EEEEEEEvNS4_8identityES11_S1B_vS1C_EENS_8epilogue10collective18CollectiveEpilogueINS1E_23Sm100TmaWarpSpecializedILi4ELi2ELi16ELb1ELb0EEEJSI_NS5_IJNST_ISF_SC_EENST_ISH_SC_EEEEESJ_SK_SJ_SK_NS1E_6fusion15FusionCallbacksIS1I_NS1M_17LinearCombinationISJ_fSJ_fLNS_15FloatRoundStyleE2EEESI_S1L_JEEENS4_5SM1004TMEM4LOAD26SM100_TMEM_LOAD_16dp128b8xENS4_13SM90_TMA_LOADES1B_NS4_17SM75_U32x4_LDSM_NENS4_14SM90_TMA_STOREES1B_NS4_17SM90_U32x4_STSM_NENS4_39AutoVectorizingCopyWithAssumedAlignmentILi128EEEEEEvvEEEEvNT_6ParamsE,@function
        .size           _ZN7cutlass13device_kernelINS_4gemm6kernel13GemmUniversalIN4cute5tupleIJiiiiEEENS1_10collective13CollectiveMmaINS1_35MainloopSm100TmaUmmaWarpSpecializedILi5ELi2ELi4ENS5_IJNS4_1CILi2EEESB_NSA_ILi1EEEEEEEENS5_IJNSA_ILi64EEENSA_ILi128EEENSA_ILi32EEEEEENS_10tfloat32_tENS5_IJlSC_lEEESJ_SK_NS4_8TiledMMAINS4_8MMA_AtomIJNS4_17SM100_MMA_TF32_SSISJ_SJ_fLi64ELi128ELNS4_4UMMA5MajorE0ELSP_0ELNSO_7ScaleInE0ELSQ_0EEEEEENS4_6LayoutINS5_IJSC_SC_SC_EEENS5_IJNSA_ILi0EEESV_SV_EEEEENS5_IJNS4_10UnderscoreESY_SY_EEEEENS4_23SM90_TMA_LOAD_MULTICASTENS4_14ComposedLayoutINS4_7SwizzleILi3ELi4ELi3EEENS4_18smem_ptr_flag_bitsILi32EEENST_INS5_IJNSA_ILi8EEESH_EEENS5_IJSH_SC_EEEEEEEvNS4_8identityES11_S1B_vS1C_EENS_8epilogue10collective18CollectiveEpilogueINS1E_23Sm100TmaWarpSpecializedILi4ELi2ELi16ELb1ELb0EEEJSI_NS5_IJNST_ISF_SC_EENST_ISH_SC_EEEEESJ_SK_SJ_SK_NS1E_6fusion15FusionCallbacksIS1I_NS1M_17LinearCombinationISJ_fSJ_fLNS_15FloatRoundStyleE2EEESI_S1L_JEEENS4_5SM1004TMEM4LOAD26SM100_TMEM_LOAD_16dp128b8xENS4_13SM90_TMA_LOADES1B_NS4_17SM75_U32x4_LDSM_NENS4_14SM90_TMA_STOREES1B_NS4_17SM90_U32x4_STSM_NENS4_39AutoVectorizingCopyWithAssumedAlignmentILi128EEEEEEvvEEEEvNT_6ParamsE,(.L_x_186 - _ZN7cutlass13device_kernelINS_4gemm6kernel13GemmUniversalIN4cute5tupleIJiiiiEEENS1_10collective13CollectiveMmaINS1_35MainloopSm100TmaUmmaWarpSpecializedILi5ELi2ELi4ENS5_IJNS4_1CILi2EEESB_NSA_ILi1EEEEEEEENS5_IJNSA_ILi64EEENSA_ILi128EEENSA_ILi32EEEEEENS_10tfloat32_tENS5_IJlSC_lEEESJ_SK_NS4_8TiledMMAINS4_8MMA_AtomIJNS4_17SM100_MMA_TF32_SSISJ_SJ_fLi64ELi128ELNS4_4UMMA5MajorE0ELSP_0ELNSO_7ScaleInE0ELSQ_0EEEEEENS4_6LayoutINS5_IJSC_SC_SC_EEENS5_IJNSA_ILi0EEESV_SV_EEEEENS5_IJNS4_10UnderscoreESY_SY_EEEEENS4_23SM90_TMA_LOAD_MULTICASTENS4_14ComposedLayoutINS4_7SwizzleILi3ELi4ELi3EEENS4_18smem_ptr_flag_bitsILi32EEENST_INS5_IJNSA_ILi8EEESH_EEENS5_IJSH_SC_EEEEEEEvNS4_8identityES11_S1B_vS1C_EENS_8epilogue10collective18CollectiveEpilogueINS1E_23Sm100TmaWarpSpecializedILi4ELi2ELi16ELb1ELb0EEEJSI_NS5_IJNST_ISF_SC_EENST_ISH_SC_EEEEESJ_SK_SJ_SK_NS1E_6fusion15FusionCallbacksIS1I_NS1M_17LinearCombinationISJ_fSJ_fLNS_15FloatRoundStyleE2EEESI_S1L_JEEENS4_5SM1004TMEM4LOAD26SM100_TMEM_LOAD_16dp128b8xENS4_13SM90_TMA_LOADES1B_NS4_17SM75_U32x4_LDSM_NENS4_14SM90_TMA_STOREES1B_NS4_17SM90_U32x4_STSM_NENS4_39AutoVectorizingCopyWithAssumedAlignmentILi128EEEEEEvvEEEEvNT_6ParamsE)
        .other          _ZN7cutlass13device_kernelINS_4gemm6kernel13GemmUniversalIN4cute5tupleIJiiiiEEENS1_10collective13CollectiveMmaINS1_35MainloopSm100TmaUmmaWarpSpecializedILi5ELi2ELi4ENS5_IJNS4_1CILi2EEESB_NSA_ILi1EEEEEEEENS5_IJNSA_ILi64EEENSA_ILi128EEENSA_ILi32EEEEEENS_10tfloat32_tENS5_IJlSC_lEEESJ_SK_NS4_8TiledMMAINS4_8MMA_AtomIJNS4_17SM100_MMA_TF32_SSISJ_SJ_fLi64ELi128ELNS4_4UMMA5MajorE0ELSP_0ELNSO_7ScaleInE0ELSQ_0EEEEEENS4_6LayoutINS5_IJSC_SC_SC_EEENS5_IJNSA_ILi0EEESV_SV_EEEEENS5_IJNS4_10UnderscoreESY_SY_EEEEENS4_23SM90_TMA_LOAD_MULTICASTENS4_14ComposedLayoutINS4_7SwizzleILi3ELi4ELi3EEENS4_18smem_ptr_flag_bitsILi32EEENST_INS5_IJNSA_ILi8EEESH_EEENS5_IJSH_SC_EEEEEEEvNS4_8identityES11_S1B_vS1C_EENS_8epilogue10collective18CollectiveEpilogueINS1E_23Sm100TmaWarpSpecializedILi4ELi2ELi16ELb1ELb0EEEJSI_NS5_IJNST_ISF_SC_EENST_ISH_SC_EEEEESJ_SK_SJ_SK_NS1E_6fusion15FusionCallbacksIS1I_NS1M_17LinearCombinationISJ_fSJ_fLNS_15FloatRoundStyleE2EEESI_S1L_JEEENS4_5SM1004TMEM4LOAD26SM100_TMEM_LOAD_16dp128b8xENS4_13SM90_TMA_LOADES1B_NS4_17SM75_U32x4_LDSM_NENS4_14SM90_TMA_STOREES1B_NS4_17SM90_U32x4_STSM_NENS4_39AutoVectorizingCopyWithAssumedAlignmentILi128EEEEEEvvEEEEvNT_6ParamsE,@"STO_CUDA_ENTRY STV_DEFAULT"
_ZN7cutlass13device_kernelINS_4gemm6kernel13GemmUniversalIN4cute5tupleIJiiiiEEENS1_10collective13CollectiveMmaINS1_35MainloopSm100TmaUmmaWarpSpecializedILi5ELi2ELi4ENS5_IJNS4_1CILi2EEESB_NSA_ILi1EEEEEEEENS5_IJNSA_ILi64EEENSA_ILi128EEENSA_ILi32EEEEEENS_10tfloat32_tENS5_IJlSC_lEEESJ_SK_NS4_8TiledMMAINS4_8MMA_AtomIJNS4_17SM100_MMA_TF32_SSISJ_SJ_fLi64ELi128ELNS4_4UMMA5MajorE0ELSP_0ELNSO_7ScaleInE0ELSQ_0EEEEEENS4_6LayoutINS5_IJSC_SC_SC_EEENS5_IJNSA_ILi0EEESV_SV_EEEEENS5_IJNS4_10UnderscoreESY_SY_EEEEENS4_23SM90_TMA_LOAD_MULTICASTENS4_14ComposedLayoutINS4_7SwizzleILi3ELi4ELi3EEENS4_18smem_ptr_flag_bitsILi32EEENST_INS5_IJNSA_ILi8EEESH_EEENS5_IJSH_SC_EEEEEEEvNS4_8identityES11_S1B_vS1C_EENS_8epilogue10collective18CollectiveEpilogueINS1E_23Sm100TmaWarpSpecializedILi4ELi2ELi16ELb1ELb0EEEJSI_NS5_IJNST_ISF_SC_EENST_ISH_SC_EEEEESJ_SK_SJ_SK_NS1E_6fusion15FusionCallbacksIS1I_NS1M_17LinearCombinationISJ_fSJ_fLNS_15FloatRoundStyleE2EEESI_S1L_JEEENS4_5SM1004TMEM4LOAD26SM100_TMEM_LOAD_16dp128b8xENS4_13SM90_TMA_LOADES1B_NS4_17SM75_U32x4_LDSM_NENS4_14SM90_TMA_STOREES1B_NS4_17SM90_U32x4_STSM_NENS4_39AutoVectorizingCopyWithAssumedAlignmentILi128EEEEEEvvEEEEvNT_6ParamsE:
[----:B------:R-:W1:Y:S01]  /*0000*/  LDC R1, c[0x0][0x37c] ;  /* 0x0000df00ff017b82 */ /* 0x000e620000000800 */
[----:B------:R-:W2:Y:S01]  /*0010*/  S2R R76, SR_TID.X ;  /* 0x00000000004c7919 */ /* 0x000ea20000002100 */
[----:B------:R-:W3:Y:S01]  /*0020*/  LDCU.64 UR8, c[0x0][0x890] ;  /* 0x00011200ff0877ac */ /* 0x000ee20008000a00 */
[----:B------:R-:W-:Y:S02]  /*0030*/  PRMT R63, RZ, 0x7610, R63 ;  /* 0x00007610ff3f7816 */ /* 0x000fe4000000003f */
[----:B------:R-:W-:Y:S01]  /*0040*/  ELECT P3, URZ, PT ;  /* 0x0000000000ff782f */ /* 0x000fe20003860000 */
[----:B---3--:R-:W-:-:S04]  /*0050*/  UISETP.NE.U32.AND UP0, UPT, UR8, URZ, UPT ;  /* 0x000000ff0800728c */ /* 0x008fc8000bf05070 */
[----:B------:R-:W-:Y:S01]  /*0060*/  UISETP.NE.AND.EX UP0, UPT, UR9, URZ, UPT, UP0 ;  /* 0x000000ff0900728c */ /* 0x000fe2000bf05300 */
[----:B--2---:R-:W-:-:S05]  /*0070*/  SHF.R.U32.HI R64, RZ, 0x5, R76 ;  /* 0x00000005ff407819 */ /* 0x004fca000001164c */
[----:B------:R-:W2:Y:S02]  /*0080*/  SHFL.IDX PT, R0, R64, RZ, 0x1f ;  /* 0x00001fff40007589 */ /* 0x000ea400000e0000 */
[----:B--2---:R-:W-:Y:S01]  /*0090*/  R2UR UR17, R0 ;  /* 0x00000000001172ca */ /* 0x004fe200000e0000 */
[----:B-1----:R-:W-:-:S14]  /*00a0*/  BRA.U UP0, `(.L_x_0) ;  /* 0x0000000100307547 */ /* 0x002fdc000b800000 */
[----:B------:R-:W1:Y:S02]  /*00b0*/  LDCU.64 UR4, c[0x0][0x888] ;  /* 0x00011100ff0477ac */ /* 0x000e640008000a00 */
[----:B-1----:R-:W-:-:S04]  /*00c0*/  UISETP.NE.U32.AND UP0, UPT, UR4, URZ, UPT ;  /* 0x000000ff0400728c */ /* 0x002fc8000bf05070 */
[----:B------:R-:W-:-:S09]  /*00d0*/  UISETP.NE.AND.EX UP0, UPT, UR5, URZ, UPT, UP0 ;  /* 0x000000ff0500728c */ /* 0x000fd2000bf05300 */
[----:B------:R-:W-:Y:S05]  /*00e0*/  BRA.U !UP0, `(.L_x_1) ;  /* 0x0000000108147547 */ /* 0x000fea000b800000 */
[----:B------:R-:W1:Y:S01]  /*00f0*/  LDC.64 R2, c[0x0][0x888] ;  /* 0x00022200ff027b82 */ /* 0x000e620000000a00 */
[----:B------:R-:W1:Y:S02]  /*0100*/  LDCU.64 UR4, c[0x0][0x358] ;  /* 0x00006b00ff0477ac */ /* 0x000e640008000a00 */
[----:B-1----:R1:W5:Y:S01]  /*0110*/  LDG.E R27, desc[UR4][R2.64] ;  /* 0x00000004021b7981 */ /* 0x002362000c1e1900 */
[----:B------:R-:W-:Y:S01]  /*0120*/  HFMA2 R63, -RZ, RZ, 0, 5.9604644775390625e-08 ;  /* 0x00000001ff3f7431 */ /* 0x000fe200000001ff */
[----:B------:R-:W-:Y:S05]  /*0130*/  BRA `(.L_x_0) ;  /* 0x00000000000c7947 */ /* 0x000fea0003800000 */
.L_x_1:
[----:B------:R-:W1:Y:S01]  /*0140*/  LDCU UR4, c[0x0][0x880] ;  /* 0x00011000ff0477ac */ /* 0x000e620008000800 */
[----:B------:R-:W-:Y:S01]  /*0150*/  HFMA2 R63, -RZ, RZ, 0, 5.9604644775390625e-08 ;  /* 0x00000001ff3f7431 */ /* 0x000fe200000001ff */
[----:B-1----:R-:W-:-:S07]  /*0160*/  MOV R27, UR4 ;  /* 0x00000004001b7c02 */ /* 0x002fce0008000f00 */
.L_x_0:
[----:B------:R-:W2:Y:S02]  /*0170*/  LDCU.64 UR4, c[0x0][0x8b0] ;  /* 0x00011600ff0477ac */ /* 0x000ea40008000a00 */
[----:B--2---:R-:W-:-:S04]  /*0180*/  UISETP.NE.U32.AND UP0, UPT, UR4, URZ, UPT ;  /* 0x000000ff0400728c */ /* 0x004fc8000bf05070 */
[----:B------:R-:W-:-:S09]  /*0190*/  UISETP.NE.AND.EX UP0, UPT, UR5, URZ, UPT, UP0 ;  /* 0x000000ff0500728c */ /* 0x000fd2000bf05300 */
[----:B------:R-:W-:Y:S05]  /*01a0*/  BRA.U UP0, `(.L_x_2) ;  /* 0x0000000100287547 */ /* 0x000fea000b800000 */
[----:B------:R-:W2:Y:S02]  /*01b0*/  LDCU.64 UR4, c[0x0][0x8a8] ;  /* 0x00011500ff0477ac */ /* 0x000ea40008000a00 */
[----:B--2---:R-:W-:-:S04]  /*01c0*/  UISETP.NE.U32.AND UP0, UPT, UR4, URZ, UPT ;  /* 0x000000ff0400728c */ /* 0x004fc8000bf05070 */
[----:B------:R-:W-:-:S09]  /*01d0*/  UISETP.NE.AND.EX UP0, UPT, UR5, URZ, UPT, UP0 ;  /* 0x000000ff0500728c */ /* 0x000fd2000bf05300 */
[----:B------:R-:W-:Y:S05]  /*01e0*/  BRA.U !UP0, `(.L_x_3) ;  /* 0x0000000108107547 */ /* 0x000fea000b800000 */
[----:B------:R-:W2:Y:S01]  /*01f0*/  LDC.64 R24, c[0x0][0x8a8] ;  /* 0x00022a00ff187b82 */ /* 0x000ea20000000a00 */
[----:B------:R-:W2:Y:S02]  /*0200*/  LDCU.64 UR4, c[0x0][0x358] ;  /* 0x00006b00ff0477ac */ /* 0x000ea40008000a00 */
[----:B--2---:R2:W5:Y:S01]  /*0210*/  LDG.E R24, desc[UR4][R24.64] ;  /* 0x0000000418187981 */ /* 0x004562000c1e1900 */
[----:B------:R-:W-:Y:S05]  /*0220*/  BRA `(.L_x_2) ;  /* 0x0000000000087947 */ /* 0x000fea0003800000 */
.L_x_3:
[----:B------:R-:W2:Y:S02]  /*0230*/  LDCU UR4, c[0x0][0x8a0] ;  /* 0x00011400ff0477ac */ /* 0x000ea40008000800 */
[----:B--2---:R-:W-:Y:S02]  /*0240*/  MOV R24, UR4 ;  /* 0x0000000400187c02 */ /* 0x004fe40008000f00 */
.L_x_2:
[----:B------:R-:W-:Y:S01]  /*0250*/  IMAD.U32 R0, RZ, RZ, UR17 ;  /* 0x00000011ff007e24 */ /* 0x000fe2000f8e00ff */
[----:B------:R-:W-:Y:S04]  /*0260*/  BSSY.RECONVERGENT B0, `(.L_x_4) ;  /* 0x000000c000007945 */ /* 0x000fe80003800200 */
[C---:B------:R-:W-:Y:S02]  /*0270*/  ISETP.NE.OR P1, PT, R0.reuse, 0x1, !P3 ;  /* 0x000000010000780c */ /* 0x040fe40005f25670 */
[----:B------:R-:W-:-:S11]  /*0280*/  ISETP.NE.OR P0, PT, R0, 0x3, !P3 ;  /* 0x000000030000780c */ /* 0x000fd60005f05670 */
[----:B------:R-:W-:Y:S05]  /*0290*/  @P1 BRA `(.L_x_5) ;  /* 0x0000000000201947 */ /* 0x000fea0003800000 */
[----:B------:R-:W3:Y:S02]  /*02a0*/  LDCU.64 UR4, c[0x0][0x348] ;  /* 0x00006900ff0477ac */ /* 0x000ee40008000a00 */
[----:B---3--:R-:W-:Y:S02]  /*02b0*/  UIADD3 UR6, UP1, UPT, UR4, 0x80, URZ ;  /* 0x0000008004067890 */ /* 0x008fe4000ff3e0ff */
[----:B------:R-:W-:Y:S02]  /*02c0*/  UIADD3 UR4, UP0, UPT, UR4, 0x180, URZ ;  /* 0x0000018004047890 */ /* 0x000fe4000ff1e0ff */
[----:B------:R-:W-:Y:S02]  /*02d0*/  UIADD3.X UR7, UPT, UPT, URZ, UR5, URZ, UP1, !UPT ;  /* 0x00000005ff077290 */ /* 0x000fe40008ffe4ff */
[----:B------:R-:W-:-:S07]  /*02e0*/  UIADD3.X UR5, UPT, UPT, URZ, UR5, URZ, UP0, !UPT ;  /* 0x00000005ff057290 */ /* 0x000fce00087fe4ff */
[----:B------:R3:W-:Y:S02]  /*02f0*/  UTMACCTL.PF [UR6] ;  /* 0x00000000060079b9 */ /* 0x0007e40008040000 */
[----:B------:R3:W-:Y:S02]  /*0300*/  UTMACCTL.PF [UR4] ;  /* 0x00000000040079b9 */ /* 0x0007e40008040000 */
[----:B---3--:R-:W-:Y:S01]  /*0310*/  NOP ;  /* 0x0000000000007918 */ /* 0x008fe20000000000 */
.L_x_5:
[----:B------:R-:W-:Y:S05]  /*0320*/  BSYNC.RECONVERGENT B0 ;  /* 0x0000000000007941 */ /* 0x000fea0003800200 */
.L_x_4:
[----:B------:R-:W-:Y:S04]  /*0330*/  BSSY.RECONVERGENT B0, `(.L_x_6) ;  /* 0x000000a000007945 */ /* 0x000fe80003800200 */
        /* <DEDUP_REMOVED lines=9> */
.L_x_7:
[----:B------:R-:W-:Y:S05]  /*03d0*/  BSYNC.RECONVERGENT B0 ;  /* 0x0000000000007941 */ /* 0x000fea0003800200 */
.L_x_6:
[----:B------:R-:W3:Y:S01]  /*03e0*/  LDCU.64 UR4, c[0x0][0x888] ;  /* 0x00011100ff0477ac */ /* 0x000ee20008000a00 */
[----:B------:R-:W-:Y:S02]  /*03f0*/  UISETP.EQ.U32.AND UP1, UPT, UR8, URZ, UPT ;  /* 0x000000ff0800728c */ /* 0x000fe4000bf22070 */
[----:B------:R-:W-:Y:S02]  /*0400*/  UPLOP3.LUT UP3, UPT, UPT, UPT, UPT, 0x80, 0x8 ;  /* 0x000000000008789c */ /* 0x000fe40003f6f070 */
[----:B---3--:R-:W-:-:S04]  /*0410*/  UISETP.NE.U32.AND UP0, UPT, UR4, URZ, UPT ;  /* 0x000000ff0400728c */ /* 0x008fc8000bf05070 */
[----:B------:R-:W-:-:S04]  /*0420*/  UISETP.NE.AND.EX UP0, UPT, UR5, URZ, UPT, UP0 ;  /* 0x000000ff0500728c */ /* 0x000fc8000bf05300 */
[----:B------:R-:W-:-:S04]  /*0430*/  UISETP.EQ.OR.EX UP2, UPT, UR9, URZ, !UP0, UP1 ;  /* 0x000000ff0900728c */ /* 0x000fc8000c742710 */
[----:B------:R-:W-:-:S06]  /*0440*/  UP2UR UR4, UPR, URZ, 0x4 ;  /* 0x00000004ff047883 */ /* 0x000fcc0008000000 */
[----:B------:R-:W-:Y:S01]  /*0450*/  MOV R67, UR4 ;  /* 0x0000000400437c02 */ /* 0x000fe20008000f00 */
[----:B------:R-:W-:Y:S06]  /*0460*/  BRA.U !UP2, `(.L_x_8) ;  /* 0x000000010a207547 */ /* 0x000fec000b800000 */
[----:B------:R-:W-:Y:S01]  /*0470*/  UISETP.NE.U32.AND UP1, UPT, UR8, URZ, UPT ;  /* 0x000000ff0800728c */ /* 0x000fe2000bf25070 */
[----:B-----5:R-:W-:Y:S01]  /*0480*/  FSETP.NEU.AND P0, PT, R27, RZ, PT ;  /* 0x000000ff1b00720b */ /* 0x020fe20003f0d000 */
[----:B------:R-:W-:Y:S02]  /*0490*/  USEL UR4, URZ, 0xffffffff, UP0 ;  /* 0xffffffffff047887 */ /* 0x000fe40008000000 */
[----:B------:R-:W-:-:S10]  /*04a0*/  UISETP.NE.AND.EX UP1, UPT, UR9, URZ, UPT, UP1 ;  /* 0x000000ff0900728c */ /* 0x000fd4000bf25310 */
[----:B------:R-:W-:Y:S01]  /*04b0*/  VOTEU.ANY UP0, P0 ;  /* 0x0000000000ff7886 */ /* 0x000fe20000000100 */
[----:B------:R-:W-:-:S04]  /*04c0*/  @!UP1 USEL UR4, URZ, 0xffffffff, UP0 ;  /* 0xffffffffff049887 */ /* 0x000fc80008000000 */
[----:B------:R-:W-:-:S04]  /*04d0*/  ULOP3.LUT UR4, UR4, 0x1, URZ, 0xc0, !UPT ;  /* 0x0000000104047892 */ /* 0x000fc8000f8ec0ff */
[----:B------:R-:W-:-:S11]  /*04e0*/  UISETP.NE.U32.AND UP3, UPT, UR4, 0x1, UPT ;  /* 0x000000010400788c */ /* 0x000fd6000bf65070 */
.L_x_8:
[----:B-1----:R-:W1:Y:S01]  /*04f0*/  SHFL.IDX PT, R2, R64, RZ, 0x1f ;  /* 0x00001fff40027589 */ /* 0x002e6200000e0000 */
[----:B------:R-:W-:-:S04]  /*0500*/  UISETP.NE.AND UP0, UPT, UR17, 0x2, UPT ;  /* 0x000000021100788c */ /* 0x000fc8000bf05270 */
[----:B------:R-:W-:Y:S01]  /*0510*/  USEL UR48, URZ, 0x1, UP0 ;  /* 0x00000001ff307887 */ /* 0x000fe20008000000 */
[----:B-1----:R-:W-:-:S13]  /*0520*/  ISETP.NE.AND P0, PT, R2, RZ, PT ;  /* 0x000000ff0200720c */ /* 0x002fda0003f05270 */
[----:B------:R-:W-:Y:S05]  /*0530*/  @P0 BRA `(.L_x_9) ;  /* 0x0000000000600947 */ /* 0x000fea0003800000 */
[----:B------:R-:W1:Y:S01]  /*0540*/  S2UR UR4, SR_CgaCtaId ;  /* 0x00000000000479c3 */ /* 0x000e620000008800 */
[----:B------:R-:W-:Y:S01]  /*0550*/  UMOV UR5, 0x400 ;  /* 0x0000040000057882 */ /* 0x000fe20000000000 */
[----:B------:R-:W-:Y:S01]  /*0560*/  UMOV UR8, 0x1 ;  /* 0x0000000100087882 */ /* 0x000fe20000000000 */
[----:B------:R-:W-:Y:S01]  /*0570*/  UMOV UR6, 0x3 ;  /* 0x0000000300067882 */ /* 0x000fe20000000000 */
[----:B------:R-:W-:-:S04]  /*0580*/  UIADD3 UR8, UPT, UPT, -UR8, 0x100000, URZ ;  /* 0x0010000008087890 */ /* 0x000fc8000fffe1ff */
[----:B------:R-:W-:Y:S02]  /*0590*/  USHF.L.U32 UR9, UR8, 0xb, URZ ;  /* 0x0000000b08097899 */ /* 0x000fe400080006ff */
[----:B------:R-:W-:Y:S02]  /*05a0*/  USHF.L.U32 UR8, UR8, 0x1, URZ ;  /* 0x0000000108087899 */ /* 0x000fe400080006ff */
[----:B------:R-:W-:-:S04]  /*05b0*/  UIADD3 UR6, UPT, UPT, -UR6, 0x100000, URZ ;  /* 0x0010000006067890 */ /* 0x000fc8000fffe1ff */
[----:B------:R-:W-:Y:S02]  /*05c0*/  USHF.L.U32 UR7, UR6, 0xb, URZ ;  /* 0x0000000b06077899 */ /* 0x000fe400080006ff */
[----:B------:R-:W-:Y:S01]  /*05d0*/  USHF.L.U32 UR6, UR6, 0x1, URZ ;  /* 0x0000000106067899 */ /* 0x000fe200080006ff */
[----:B------:R-:W-:Y:S01]  /*05e0*/  ELECT P0, URZ, PT ;  /* 0x0000000000ff782f */ /* 0x000fe20003800000 */
[----:B-1----:R-:W-:Y:S01]  /*05f0*/  ULEA UR4, UR4, UR5, 0x18 ;  /* 0x0000000504047291 */ /* 0x002fe2000f8ec0ff */
[----:B------:R-:W1:Y:S11]  /*0600*/  FENCE.VIEW.ASYNC.S ;  /* 0x00000000000073c6 */ /* 0x000e760000000000 */
[----:B-1----:R1:W3:Y:S01]  /*0610*/  SYNCS.EXCH.64 URZ, [UR4], UR8 ;  /* 0x0000000804ff75b2 */ /* 0x0022e20008000100 */
[----:B------:R1:W4:Y:S01]  /*0620*/  SYNCS.EXCH.64 URZ, [UR4+0x28], UR6 ;  /* 0x0000280604ff75b2 */ /* 0x0003220008000100 */
[----:B------:R1:W1:Y:S01]  /*0630*/  SYNCS.EXCH.64 URZ, [UR4+0x8], UR8 ;  /* 0x0000080804ff75b2 */ /* 0x0002620008000100 */
[----:B------:R1:W1:Y:S01]  /*0640*/  SYNCS.EXCH.64 URZ, [UR4+0x30], UR6 ;  /* 0x0000300604ff75b2 */ /* 0x0002620008000100 */
[----:B------:R1:W1:Y:S01]  /*0650*/  SYNCS.EXCH.64 URZ, [UR4+0x10], UR8 ;  /* 0x0000100804ff75b2 */ /* 0x0002620008000100 */
[----:B------:R1:W1:Y:S01]  /*0660*/  SYNCS.EXCH.64 URZ, [UR4+0x38], UR6 ;  /* 0x0000380604ff75b2 */ /* 0x0002620008000100 */
[----:B------:R1:W1:Y:S01]  /*0670*/  SYNCS.EXCH.64 URZ, [UR4+0x18], UR8 ;  /* 0x0000180804ff75b2 */ /* 0x0002620008000100 */
[----:B------:R1:W1:Y:S01]  /*0680*/  SYNCS.EXCH.64 URZ, [UR4+0x40], UR6 ;  /* 0x0000400604ff75b2 */ /* 0x0002620008000100 */
[----:B------:R1:W1:Y:S01]  /*0690*/  SYNCS.EXCH.64 URZ, [UR4+0x20], UR8 ;  /* 0x0000200804ff75b2 */ /* 0x0002620008000100 */
[----:B------:R1:W1:Y:S01]  /*06a0*/  SYNCS.EXCH.64 URZ, [UR4+0x48], UR6 ;  /* 0x0000480604ff75b2 */ /* 0x0002620008000100 */
[----:B------:R-:W-:Y:S01]  /*06b0*/  NOP ;  /* 0x0000000000007918 */ /* 0x000fe20000000000 */
.L_x_9:
[----:B------:R-:W2:Y:S01]  /*06c0*/  SHFL.IDX PT, R2, R64, RZ, 0x1f ;  /* 0x00001fff40027589 */ /* 0x000ea200000e0000 */
[----:B------:R-:W-:Y:S01]  /*06d0*/  NOP ;  /* 0x0000000000007918 */ /* 0x000fe20000000000 */
[----:B--2---:R-:W-:-:S13]  /*06e0*/  ISETP.NE.AND P0, PT, R2, 0x1, PT ;  /* 0x000000010200780c */ /* 0x004fda0003f05270 */
[----:B------:R-:W-:Y:S05]  /*06f0*/  @P0 BRA `(.L_x_10) ;  /* 0x0000000000580947 */ /* 0x000fea0003800000 */
[----:B-1----:R-:W1:Y:S01]  /*0700*/  S2UR UR4, SR_CgaCtaId ;  /* 0x00000000000479c3 */ /* 0x002e620000008800 */
        /* <DEDUP_REMOVED lines=12> */
[----:B-1----:R2:W1:Y:S01]  /*07d0*/  SYNCS.EXCH.64 URZ, [UR4+0x50], UR8 ;  /* 0x0000500804ff75b2 */ /* 0x0024620008000100 */
[----:B------:R2:W1:Y:S01]  /*07e0*/  SYNCS.EXCH.64 URZ, [UR4+0x70], UR6 ;  /* 0x0000700604ff75b2 */ /* 0x0004620008000100 */
[----:B------:R2:W1:Y:S01]  /*07f0*/  SYNCS.EXCH.64 URZ, [UR4+0x58], UR8 ;  /* 0x0000580804ff75b2 */ /* 0x0004620008000100 */
[----:B------:R2:W1:Y:S01]  /*0800*/  SYNCS.EXCH.64 URZ, [UR4+0x78], UR6 ;  /* 0x0000780604ff75b2 */ /* 0x0004620008000100 */
[----:B------:R2:W1:Y:S01]  /*0810*/  SYNCS.EXCH.64 URZ, [UR4+0x60], UR8 ;  /* 0x0000600804ff75b2 */ /* 0x0004620008000100 */
[----:B------:R2:W1:Y:S01]  /*0820*/  SYNCS.EXCH.64 URZ, [UR4+0x80], UR6 ;  /* 0x0000800604ff75b2 */ /* 0x0004620008000100 */
[----:B------:R2:W1:Y:S01]  /*0830*/  SYNCS.EXCH.64 URZ, [UR4+0x68], UR8 ;  /* 0x0000680804ff75b2 */ /* 0x0004620008000100 */
[----:B------:R2:W1:Y:S02]  /*0840*/  SYNCS.EXCH.64 URZ, [UR4+0x88], UR6 ;  /* 0x0000880604ff75b2 */ /* 0x0004640008000100 */
[----:B--2---:R-:W-:Y:S01]  /*0850*/  NOP ;  /* 0x0000000000007918 */ /* 0x004fe20000000000 */
.L_x_10:
[----:B------:R-:W2:Y:S01]  /*0860*/  SHFL.IDX PT, R2, R64, RZ, 0x1f ;  /* 0x00001fff40027589 */ /* 0x000ea200000e0000 */
[----:B------:R-:W-:Y:S01]  /*0870*/  NOP ;  /* 0x0000000000007918 */ /* 0x000fe20000000000 */
[----:B--2---:R-:W-:-:S13]  /*0880*/  ISETP.NE.AND P0, PT, R2, 0x3, PT ;  /* 0x000000030200780c */ /* 0x004fda0003f05270 */
[----:B------:R-:W-:Y:S05]  /*0890*/  @P0 BRA `(.L_x_11) ;  /* 0x0000000000300947 */ /* 0x000fea0003800000 */
[----:B-1----:R-:W1:Y:S01]  /*08a0*/  S2UR UR4, SR_CgaCtaId ;  /* 0x00000000000479c3 */ /* 0x002e620000008800 */
[----:B------:R-:W-:Y:S01]  /*08b0*/  UMOV UR6, 0x400 ;  /* 0x0000040000067882 */ /* 0x000fe20000000000 */
[----:B------:R-:W-:Y:S01]  /*08c0*/  UMOV UR5, 0x20 ;  /* 0x0000002000057882 */ /* 0x000fe20000000000 */
[----:B------:R-:W-:Y:S01]  /*08d0*/  ELECT P0, URZ, PT ;  /* 0x0000000000ff782f */ /* 0x000fe20003800000 */
[----:B-1----:R-:W-:Y:S02]  /*08e0*/  ULEA UR6, UR4, UR6, 0x18 ;  /* 0x0000000604067291 */ /* 0x002fe4000f8ec0ff */
[----:B------:R-:W-:-:S04]  /*08f0*/  UIADD3 UR4, UPT, UPT, -UR5, 0x100000, URZ ;  /* 0x0010000005047890 */ /* 0x000fc8000fffe1ff */
[----:B------:R-:W-:Y:S02]  /*0900*/  USHF.L.U32 UR5, UR4, 0xb, URZ ;  /* 0x0000000b04057899 */ /* 0x000fe400080006ff */
[----:B------:R-:W-:Y:S01]  /*0910*/  USHF.L.U32 UR4, UR4, 0x1, URZ ;  /* 0x0000000104047899 */ /* 0x000fe200080006ff */
[----:B------:R-:W1:Y:S11]  /*0920*/  FENCE.VIEW.ASYNC.S ;  /* 0x00000000000073c6 */ /* 0x000e760000000000 */
[----:B-1----:R2:W1:Y:S01]  /*0930*/  SYNCS.EXCH.64 URZ, [UR6+0x90], UR4 ;  /* 0x0000900406ff75b2 */ /* 0x0024620008000100 */
[----:B------:R2:W1:Y:S02]  /*0940*/  SYNCS.EXCH.64 URZ, [UR6+0x98], UR4 ;  /* 0x0000980406ff75b2 */ /* 0x0004640008000100 */
[----:B--2---:R-:W-:Y:S01]  /*0950*/  NOP ;  /* 0x0000000000007918 */ /* 0x004fe20000000000 */
.L_x_11:
[----:B------:R-:W2:Y:S01]  /*0960*/  SHFL.IDX PT, R2, R64, RZ, 0x1f ;  /* 0x00001fff40027589 */ /* 0x000ea200000e0000 */
[----:B------:R-:W-:Y:S01]  /*0970*/  NOP ;  /* 0x0000000000007918 */ /* 0x000fe20000000000 */
[----:B--2---:R-:W-:-:S13]  /*0980*/  ISETP.NE.AND P0, PT, R2, 0x4, PT ;  /* 0x000000040200780c */ /* 0x004fda0003f05270 */
[----:B------:R-:W-:Y:S05]  /*0990*/  @P0 BRA `(.L_x_12) ;  /* 0x00000000004c0947 */ /* 0x000fea0003800000 */
[----:B-1----:R-:W1:Y:S01]  /*09a0*/  S2UR UR6, SR_CgaCtaId ;  /* 0x00000000000679c3 */ /* 0x002e620000008800 */
[----:B------:R-:W-:Y:S01]  /*09b0*/  UMOV UR4, 0x3a0 ;  /* 0x000003a000047882 */ /* 0x000fe20000000000 */
[----:B------:R-:W-:Y:S01]  /*09c0*/  UMOV UR5, 0x400 ;  /* 0x0000040000057882 */ /* 0x000fe20000000000 */
[----:B------:R-:W-:Y:S01]  /*09d0*/  USEL UR4, UR4, 0x320, UP3 ;  /* 0x0000032004047887 */ /* 0x000fe20009800000 */
[----:B------:R-:W-:Y:S01]  /*09e0*/  UMOV UR8, 0x1 ;  /* 0x0000000100087882 */ /* 0x000fe20000000000 */
[----:B------:R-:W-:Y:S01]  /*09f0*/  ELECT P0, URZ, PT ;  /* 0x0000000000ff782f */ /* 0x000fe20003800000 */
[----:B------:R-:W-:-:S04]  /*0a00*/  UIADD3 UR8, UPT, UPT, -UR8, 0x100000, URZ ;  /* 0x0010000008087890 */ /* 0x000fc8000fffe1ff */
[----:B------:R-:W-:Y:S02]  /*0a10*/  USHF.L.U32 UR9, UR8, 0xb, URZ ;  /* 0x0000000b08097899 */ /* 0x000fe400080006ff */
[----:B------:R-:W-:Y:S02]  /*0a20*/  USHF.L.U32 UR8, UR8, 0x1, URZ ;  /* 0x0000000108087899 */ /* 0x000fe400080006ff */
[----:B-1----:R-:W-:Y:S02]  /*0a30*/  ULEA UR6, UR6, UR5, 0x18 ;  /* 0x0000000506067291 */ /* 0x002fe4000f8ec0ff */
[----:B------:R-:W-:-:S04]  /*0a40*/  UIADD3 UR4, UPT, UPT, -UR4, 0x100000, URZ ;  /* 0x0010000004047890 */ /* 0x000fc8000fffe1ff */
[----:B------:R-:W-:Y:S02]  /*0a50*/  USHF.L.U32 UR5, UR4, 0xb, URZ ;  /* 0x0000000b04057899 */ /* 0x000fe400080006ff */
[----:B------:R-:W-:Y:S01]  /*0a60*/  USHF.L.U32 UR4, UR4, 0x1, URZ ;  /* 0x0000000104047899 */ /* 0x000fe200080006ff */
[----:B------:R-:W1:Y:S03]  /*0a70*/  FENCE.VIEW.ASYNC.S ;  /* 0x00000000000073c6 */ /* 0x000e660000000000 */
[----:B-1----:R2:W1:Y:S08]  /*0a80*/  SYNCS.EXCH.64 URZ, [UR6+0xa0], UR8 ;  /* 0x0000a00806ff75b2 */ /* 0x0024700008000100 */
[----:B------:R2:W1:Y:S01]  /*0a90*/  SYNCS.EXCH.64 URZ, [UR6+0xb0], UR4 ;  /* 0x0000b00406ff75b2 */ /* 0x0004620008000100 */
[----:B------:R2:W1:Y:S01]  /*0aa0*/  SYNCS.EXCH.64 URZ, [UR6+0xa8], UR8 ;  /* 0x0000a80806ff75b2 */ /* 0x0004620008000100 */
[----:B------:R2:W1:Y:S02]  /*0ab0*/  SYNCS.EXCH.64 URZ, [UR6+0xb8], UR4 ;  /* 0x0000b80406ff75b2 */ /* 0x0004640008000100 */
[----:B--2---:R-:W-:Y:S01]  /*0ac0*/  NOP ;  /* 0x0000000000007918 */ /* 0x004fe20000000000 */
.L_x_12:
        /* <DEDUP_REMOVED lines=26> */
.L_x_13:
[----:B------:R-:W2:Y:S01]  /*0c70*/  SHFL.IDX PT, R2, R64, RZ, 0x1f ;  /* 0x00001fff40027589 */ /* 0x000ea200000e0000 */
[----:B------:R-:W-:Y:S01]  /*0c80*/  NOP ;  /* 0x0000000000007918 */ /* 0x000fe20000000000 */
[----:B--2---:R-:W-:-:S13]  /*0c90*/  ISETP.NE.AND P0, PT, R2, 0x3, PT ;  /* 0x000000030200780c */ /* 0x004fda0003f05270 */
[----:B------:R-:W-:Y:S05]  /*0ca0*/  @P0 BRA `(.L_x_14) ;  /* 0x0000000000380947 */ /* 0x000fea0003800000 */
[----:B------:R-:W2:Y:S01]  /*0cb0*/  S2UR UR5, SR_CgaCtaId ;  /* 0x00000000000579c3 */ /* 0x000ea20000008800 */
[----:B-1----:R-:W-:Y:S01]  /*0cc0*/  UMOV UR4, 0x400 ;  /* 0x0000040000047882 */ /* 0x002fe20000000000 */
[----:B------:R-:W-:Y:S01]  /*0cd0*/  UMOV UR6, 0x20 ;  /* 0x0000002000067882 */ /* 0x000fe20000000000 */
[----:B------:R-:W-:Y:S01]  /*0ce0*/  ELECT P0, URZ, PT ;  /* 0x0000000000ff782f */ /* 0x000fe20003800000 */
[----:B------:R-:W-:-:S04]  /*0cf0*/  UIADD3 UR6, UPT, UPT, -UR6, 0x100000, URZ ;  /* 0x0010000006067890 */ /* 0x000fc8000fffe1ff */
[----:B------:R-:W-:Y:S02]  /*0d00*/  USHF.L.U32 UR7, UR6, 0xb, URZ ;  /* 0x0000000b06077899 */ /* 0x000fe400080006ff */
[----:B------:R-:W-:Y:S02]  /*0d10*/  USHF.L.U32 UR6, UR6, 0x1, URZ ;  /* 0x0000000106067899 */ /* 0x000fe400080006ff */
[----:B--2---:R-:W-:Y:S01]  /*0d20*/  ULEA UR4, UR5, UR4, 0x18 ;  /* 0x0000000405047291 */ /* 0x004fe2000f8ec0ff */
[----:B------:R-:W1:Y:S11]  /*0d30*/  FENCE.VIEW.ASYNC.S ;  /* 0x00000000000073c6 */ /* 0x000e760000000000 */
[----:B-1----:R2:W1:Y:S01]  /*0d40*/  SYNCS.EXCH.64 URZ, [UR4+0x100], UR6 ;  /* 0x0001000604ff75b2 */ /* 0x0024620008000100 */
[----:B------:R2:W1:Y:S01]  /*0d50*/  SYNCS.EXCH.64 URZ, [UR4+0x110], UR6 ;  /* 0x0001100604ff75b2 */ /* 0x0004620008000100 */
[----:B------:R2:W1:Y:S01]  /*0d60*/  SYNCS.EXCH.64 URZ, [UR4+0x108], UR6 ;  /* 0x0001080604ff75b2 */ /* 0x0004620008000100 */
[----:B------:R2:W1:Y:S02]  /*0d70*/  SYNCS.EXCH.64 URZ, [UR4+0x118], UR6 ;  /* 0x0001180604ff75b2 */ /* 0x0004640008000100 */
[----:B--2---:R-:W-:Y:S01]  /*0d80*/  NOP ;  /* 0x0000000000007918 */ /* 0x004fe20000000000 */
.L_x_14:
[----:B-1----:R-:W1:Y:S01]  /*0d90*/  LDCU UR4, c[0x0][0x36c] ;  /* 0x00006d80ff0477ac */ /* 0x002e620008000800 */
[----:B------:R-:W-:Y:S01]  /*0da0*/  ISETP.NE.OR P3, PT, R0, 0x2, !P3 ;  /* 0x000000020000780c */ /* 0x000fe20005f65670 */
[----:B------:R-:W-:Y:S01]  /*0db0*/  NOP ;  /* 0x0000000000007918 */ /* 0x000fe20000000000 */
[----:B------:R-:W-:Y:S01]  /*0dc0*/  LOP3.LUT R0, R76, 0x1f, RZ, 0xc0, !PT ;  /* 0x0000001f4c007812 */ /* 0x000fe200078ec0ff */
[----:B------:R-:W-:Y:S02]  /*0dd0*/  UISETP.NE.AND UP4, UPT, UR17, URZ, UPT ;  /* 0x000000ff1100728c */ /* 0x000fe4000bf85270 */
[----:B-1----:R-:W-:-:S09]  /*0de0*/  UISETP.EQ.U32.AND UP5, UPT, UR4, 0x1, UPT ;  /* 0x000000010400788c */ /* 0x002fd2000bfa2070 */
[----:B------:R-:W-:Y:S05]  /*0df0*/  BRA.U !UP5, `(.L_x_15) ;  /* 0x000000010d087547 */ /* 0x000fea000b800000 */
[----:B---34-:R-:W-:Y:S01]  /*0e00*/  UCGABAR_ARV ;  /* 0x00000000000079c7 */ /* 0x018fe20008000000 */
[----:B------:R-:W-:Y:S05]  /*0e10*/  BRA `(.L_x_16) ;  /* 0x0000000000047947 */ /* 0x000fea0003800000 */
.L_x_15:
[----:B---34-:R-:W-:Y:S01]  /*0e20*/  NOP ;  /* 0x0000000000007918 */ /* 0x018fe20000000000 */
.L_x_16:
[----:B------:R-:W1:Y:S01]  /*0e30*/  S2UR UR16, SR_CTAID.X ;  /* 0x00000000001079c3 */ /* 0x000e620000002500 */
[----:B------:R-:W-:-:S05]  /*0e40*/  CS2R.32 R66, SR_CgaSize ;  /* 0x0000000000427805 */ /* 0x000fca0000008a00 */
[----:B------:R-:W-:-:S05]  /*0e50*/  IMAD R66, R66, -0xa0, RZ ;  /* 0xffffff6042427824 */ /* 0x000fca00078e02ff */
[----:B------:R-:W-:-:S14]  /*0e60*/  R2UR UR5, R66 ;  /* 0x00000000420572ca */ /* 0x000fdc00000e0000 */
[----:B------:R-:W2:Y:S01]  /*0e70*/  LDCU UR5, c[0x0][UR5+0x2b0] ;  /* 0x00005600050577ac */ /* 0x000ea20008000800 */
[----:B------:R-:W-:-:S05]  /*0e80*/  CS2R.32 R66, SR_CgaSize ;  /* 0x0000000000427805 */ /* 0x000fca0000008a00 */
[----:B------:R-:W-:-:S05]  /*0e90*/  IMAD R66, R66, -0xa0, RZ ;  /* 0xffffff6042427824 */ /* 0x000fca00078e02ff */
[----:B------:R-:W-:-:S14]  /*0ea0*/  R2UR UR4, R66 ;  /* 0x00000000420472ca */ /* 0x000fdc00000e0000 */
[----:B------:R-:W3:Y:S01]  /*0eb0*/  LDCU UR4, c[0x0][UR4+0x2b4] ;  /* 0x00005680040477ac */ /* 0x000ee20008000800 */
[----:B------:R-:W4:Y:S01]  /*0ec0*/  S2UR UR20, SR_CTAID.Y ;  /* 0x00000000001479c3 */ /* 0x000f220000002600 */
[----:B------:R-:W-:-:S05]  /*0ed0*/  CS2R.32 R66, SR_CgaSize ;  /* 0x0000000000427805 */ /* 0x000fca0000008a00 */
[----:B------:R-:W-:-:S05]  /*0ee0*/  IMAD R66, R66, -0xa0, RZ ;  /* 0xffffff6042427824 */ /* 0x000fca00078e02ff */
[----:B------:R-:W-:-:S14]  /*0ef0*/  R2UR UR7, R66 ;  /* 0x00000000420772ca */ /* 0x000fdc00000e0000 */
[----:B------:R-:W3:Y:S01]  /*0f00*/  LDCU UR7, c[0x0][UR7+0x2a0] ;  /* 0x00005400070777ac */ /* 0x000ee20008000800 */
[----:B------:R-:W-:-:S05]  /*0f10*/  CS2R.32 R66, SR_CgaSize ;  /* 0x0000000000427805 */ /* 0x000fca0000008a00 */
[----:B------:R-:W-:-:S05]  /*0f20*/  IMAD R66, R66, -0xa0, RZ ;  /* 0xffffff6042427824 */ /* 0x000fca00078e02ff */
[----:B------:R-:W-:-:S14]  /*0f30*/  R2UR UR8, R66 ;  /* 0x00000000420872ca */ /* 0x000fdc00000e0000 */
[----:B------:R-:W3:Y:S01]  /*0f40*/  LDCU UR8, c[0x0][UR8+0x2a4] ;  /* 0x00005480080877ac */ /* 0x000ee20008000800 */
[----:B------:R-:W3:Y:S01]  /*0f50*/  S2UR UR9, SR_CgaCtaId ;  /* 0x00000000000979c3 */ /* 0x000ee20000008800 */
[----:B------:R-:W3:Y:S01]  /*0f60*/  LDCU UR21, c[0x0][0xb24] ;  /* 0x00016480ff1577ac */ /* 0x000ee20008000800 */
[----:B------:R-:W3:Y:S01]  /*0f70*/  LDCU UR42, c[0x0][0xb24] ;  /* 0x00016480ff2a77ac */ /* 0x000ee20008000800 */
[----:B-1----:R-:W-:Y:S01]  /*0f80*/  I2FP.F32.U32 R3, UR16 ;  /* 0x0000001000037c45 */ /* 0x002fe20008201000 */
[----:B------:R-:W1:Y:S04]  /*0f90*/  LDCU UR29, c[0x0][0xb30] ;  /* 0x00016600ff1d77ac */ /* 0x000e680008000800 */
[----:B--2---:R-:W-:Y:S01]  /*0fa0*/  FMUL R3, R3, UR5 ;  /* 0x0000000503037c20 */ /* 0x004fe20008400000 */
[----:B------:R-:W-:Y:S01]  /*0fb0*/  UMOV UR34, 0x5 ;  /* 0x0000000500227882 */ /* 0x000fe20000000000 */
[----:B----4-:R-:W-:-:S04]  /*0fc0*/  I2FP.F32.U32 R2, UR20 ;  /* 0x0000001400027c45 */ /* 0x010fc80008201000 */
[----:B------:R-:W2:Y:S01]  /*0fd0*/  F2I.U32.TRUNC.NTZ R3, R3 ;  /* 0x0000000300037305 */ /* 0x000ea2000020f000 */
[----:B---3--:R-:W-:Y:S01]  /*0fe0*/  FMUL R2, R2, UR4 ;  /* 0x0000000402027c20 */ /* 0x008fe20008400000 */
[----:B------:R-:W-:Y:S02]  /*0ff0*/  ULOP3.LUT UR5, UR9, 0x2, URZ, 0xc0, !UPT ;  /* 0x0000000209057892 */ /* 0x000fe4000f8ec0ff */
[----:B------:R-:W-:-:S04]  /*1000*/  ULOP3.LUT UR50, UR9, 0x1, URZ, 0xc0, !UPT ;  /* 0x0000000109327892 */ /* 0x000fc8000f8ec0ff */
[----:B------:R-:W3:Y:S01]  /*1010*/  F2I.U32.TRUNC.NTZ R2, R2 ;  /* 0x0000000200027305 */ /* 0x000ee2000020f000 */
[----:B------:R-:W-:Y:S02]  /*1020*/  UISETP.GT.U32.AND UP0, UPT, UR5, 0xffff, UPT ;  /* 0x0000ffff0500788c */ /* 0x000fe4000bf04070 */
[----:B------:R-:W-:Y:S02]  /*1030*/  UISETP.GT.U32.AND UP1, UPT, UR50, 0xffff, UPT ;  /* 0x0000ffff3200788c */ /* 0x000fe4000bf24070 */
[----:B------:R-:W-:Y:S01]  /*1040*/  USEL UR26, UR5, 0xffff, !UP0 ;  /* 0x0000ffff051a7887 */ /* 0x000fe2000c000000 */
[----:B--2---:R-:W-:Y:S01]  /*1050*/  R2UR UR4, R3 ;  /* 0x00000000030472ca */ /* 0x004fe200000e0000 */
[----:B------:R-:W-:Y:S02]  /*1060*/  USHF.R.U32.HI UR32, URZ, 0x1, UR9 ;  /* 0x00000001ff207899 */ /* 0x000fe40008011609 */
[----:B------:R-:W-:Y:S02]  /*1070*/  USHF.L.U32 UR31, UR9, 0x9, URZ ;  /* 0x00000009091f7899 */ /* 0x000fe400080006ff */
[----:B------:R-:W-:-:S02]  /*1080*/  USHF.L.U32 UR30, UR9, 0xb, URZ ;  /* 0x0000000b091e7899 */ /* 0x000fc400080006ff */
[----:B------:R-:W-:Y:S01]  /*1090*/  USEL UR27, UR50, 0xffff, !UP1 ;  /* 0x0000ffff321b7887 */ /* 0x000fe2000c800000 */
[----:B---3--:R-:W-:Y:S02]  /*10a0*/  R2UR UR6, R2 ;  /* 0x00000000020672ca */ /* 0x008fe400000e0000 */
[----:B------:R-:W-:-:S03]  /*10b0*/  PRMT R2, RZ, 0x7610, R2 ;  /* 0x00007610ff027816 */ /* 0x000fc60000000002 */
[----:B------:R-:W-:-:S04]  /*10c0*/  UIADD3 UR5, UPT, UPT, -UR4, URZ, URZ ;  /* 0x000000ff04057290 */ /* 0x000fc8000fffe1ff */
[----:B------:R-:W-:-:S04]  /*10d0*/  UIMAD UR5, UR7, UR5, UR16 ;  /* 0x00000005070572a4 */ /* 0x000fc8000f8e0210 */
[----:B------:R-:W-:Y:S02]  /*10e0*/  UIADD3 UR4, UPT, UPT, -UR6, URZ, URZ ;  /* 0x000000ff06047290 */ /* 0x000fe4000fffe1ff */
[----:B------:R-:W-:Y:S02]  /*10f0*/  IMAD.U32 R66, RZ, RZ, UR5 ;  /* 0x00000005ff427e24 */ /* 0x000fe4000f8e00ff */
[----:B------:R-:W-:-:S06]  /*1100*/  UIMAD UR4, UR8, UR4, UR20 ;  /* 0x00000004080472a4 */ /* 0x000fcc000f8e0214 */
[----:B------:R-:W-:Y:S01]  /*1110*/  IMAD.U32 R65, RZ, RZ, UR4 ;  /* 0x00000004ff417e24 */ /* 0x000fe2000f8e00ff */
[----:B-1----:R-:W-:Y:S06]  /*1120*/  BRA.U UP4, `(.L_x_17) ;  /* 0x0000000104447547 */ /* 0x002fec000b800000 */
[----:B------:R-:W-:Y:S02]  /*1130*/  R2UR UR4, R65 ;  /* 0x00000000410472ca */ /* 0x000fe400000e0000 */
[----:B------:R-:W-:-:S11]  /*1140*/  R2UR UR6, R66 ;  /* 0x00000000420672ca */ /* 0x000fd600000e0000 */
[----:B------:R-:W-:Y:S02]  /*1150*/  UISETP.NE.AND UP0, UPT, UR4, URZ, UPT ;  /* 0x000000ff0400728c */ /* 0x000fe4000bf05270 */
[----:B------:R-:W-:Y:S02]  /*1160*/  UISETP.NE.AND UP1, UPT, UR4, 0x1, UPT ;  /* 0x000000010400788c */ /* 0x000fe4000bf25270 */
[----:B------:R-:W-:Y:S02]  /*1170*/  UISETP.NE.AND UP2, UPT, UR6, URZ, UP0 ;  /* 0x000000ff0600728c */ /* 0x000fe40008745270 */
[----:B------:R-:W-:Y:S02]  /*1180*/  USEL UR4, URZ, 0x2, UP0 ;  /* 0x00000002ff047887 */ /* 0x000fe40008000000 */
[----:B------:R-:W-:Y:S02]  /*1190*/  USEL UR8, URZ, 0x1, UP2 ;  /* 0x00000001ff087887 */ /* 0x000fe40009000000 */
[----:B------:R-:W-:-:S02]  /*11a0*/  UISETP.NE.AND UP2, UPT, UR6, URZ, UPT ;  /* 0x000000ff0600728c */ /* 0x000fc4000bf45270 */
[----:B------:R-:W-:Y:S02]  /*11b0*/  USEL UR5, URZ, 0x4, UP1 ;  /* 0x00000004ff057887 */ /* 0x000fe40008800000 */
[----:B------:R-:W-:Y:S02]  /*11c0*/  UISETP.NE.AND UP0, UPT, UR6, 0x1, UPT ;  /* 0x000000010600788c */ /* 0x000fe4000bf05270 */
[----:B------:R-:W-:Y:S02]  /*11d0*/  USEL UR6, URZ, 0x8, UP1 ;  /* 0x00000008ff067887 */ /* 0x000fe40008800000 */
[----:B------:R-:W-:Y:S02]  /*11e0*/  USEL UR7, UR5, 0x4, UP2 ;  /* 0x0000000405077887 */ /* 0x000fe40009000000 */
[----:B------:R-:W-:Y:S02]  /*11f0*/  USEL UR4, UR4, 0x2, UP0 ;  /* 0x0000000204047887 */ /* 0x000fe40008000000 */
[----:B------:R-:W-:-:S02]  /*1200*/  USEL UR5, UR6, 0x8, UP0 ;  /* 0x0000000806057887 */ /* 0x000fc40008000000 */
[----:B------:R-:W-:-:S04]  /*1210*/  UIADD3 UR4, UPT, UPT, UR4, UR7, UR8 ;  /* 0x0000000704047290 */ /* 0x000fc8000fffe008 */
[----:B------:R-:W-:-:S06]  /*1220*/  UIADD3 UR4, UPT, UPT, UR4, UR5, URZ ;  /* 0x0000000504047290 */ /* 0x000fcc000fffe0ff */
[----:B------:R-:W-:-:S07]  /*1230*/  IMAD.U32 R2, RZ, RZ, UR4 ;  /* 0x00000004ff027e24 */ /* 0x000fce000f8e00ff */
.L_x_17:
[----:B------:R-:W1:Y:S01]  /*1240*/  S2UR UR36, SR_CTAID.Z ;  /* 0x00000000002479c3 */ /* 0x000e620000002700 */
[----:B------:R-:W-:Y:S01]  /*1250*/  UISETP.GE.AND UP0, UPT, UR21, 0x1, UPT ;  /* 0x000000011500788c */ /* 0x000fe2000bf06270 */
[----:B------:R-:W-:-:S08]  /*1260*/  UMOV UR33, 0x3 ;  /* 0x0000000300217882 */ /* 0x000fd00000000000 */
[----:B------:R-:W-:Y:S05]  /*1270*/  BRA.U !UP0, `(.L_x_18) ;  /* 0x0000000108d47547 */ /* 0x000fea000b800000 */
[----:B------:R-:W2:Y:S01]  /*1280*/  LDCU.128 UR12, c[0x0][0xb10] ;  /* 0x00016200ff0c77ac */ /* 0x000ea20008000c00 */
[----:B------:R-:W3:Y:S01]  /*1290*/  LDCU UR6, c[0x0][0x370] ;  /* 0x00006e00ff0677ac */ /* 0x000ee20008000800 */
[----:B------:R-:W4:Y:S01]  /*12a0*/  LDCU UR5, c[0x0][0x374] ;  /* 0x00006e80ff0577ac */ /* 0x000f220008000800 */
[----:B------:R-:W1:Y:S01]  /*12b0*/  LDCU UR28, c[0x0][0xb0c] ;  /* 0x00016180ff1c77ac */ /* 0x000e620008000800 */
[----:B------:R-:W1:Y:S01]  /*12c0*/  LDCU UR4, c[0x0][0xb20] ;  /* 0x00016400ff0477ac */ /* 0x000e620008000800 */
[----:B------:R-:W1:Y:S01]  /*12d0*/  LDCU.64 UR8, c[0x0][0xb28] ;  /* 0x00016500ff0877ac */ /* 0x000e620008000a00 */
[----:B--2---:R-:W-:Y:S02]  /*12e0*/  UISETP.NE.AND UP0, UPT, UR14, 0x1, UPT ;  /* 0x000000010e00788c */ /* 0x004fe4000bf05270 */
[----:B----4-:R-:W-:Y:S02]  /*12f0*/  UIMAD.WIDE.U32 UR10, UR5, UR15, URZ ;  /* 0x0000000f050a72a5 */ /* 0x010fe4000f8e00ff */
[----:B---3--:R-:W-:-:S02]  /*1300*/  UIMAD.WIDE.U32 UR22, UR6, UR12, URZ ;  /* 0x0000000c061672a5 */ /* 0x008fc4000f8e00ff */
[----:B-1----:R-:W-:Y:S02]  /*1310*/  UISETP.NE.AND UP1, UPT, UR28, 0x1, UPT ;  /* 0x000000011c00788c */ /* 0x002fe4000bf25270 */
[----:B------:R-:W-:Y:S01]  /*1320*/  UISETP.NE.AND UP2, UPT, UR21, 0x1, UPT ;  /* 0x000000011500788c */ /* 0x000fe2000bf45270 */
[----:B------:R-:W-:Y:S02]  /*1330*/  UMOV UR10, UR11 ;  /* 0x0000000b000a7c82 */ /* 0x000fe40008000000 */
[----:B------:R-:W-:Y:S01]  /*1340*/  UMOV UR22, UR23 ;  /* 0x0000001700167c82 */ /* 0x000fe20008000000 */
[----:B------:R-:W-:Y:S02]  /*1350*/  @UP0 USHF.R.U32.HI UR5, URZ, UR4, UR10 ;  /* 0x00000004ff050299 */ /* 0x000fe4000801160a */
[----:B------:R-:W-:Y:S02]  /*1360*/  UIMAD.WIDE.U32 UR24, UR20, UR15, URZ ;  /* 0x0000000f141872a5 */ /* 0x000fe4000f8e00ff */
[----:B------:R-:W-:-:S02]  /*1370*/  UIMAD.WIDE.U32 UR10, UR5, UR8, URZ ;  /* 0x00000008050a72a5 */ /* 0x000fc4000f8e00ff */
[----:B------:R-:W-:Y:S02]  /*1380*/  @UP1 USHF.R.U32.HI UR6, URZ, UR13, UR22 ;  /* 0x0000000dff061299 */ /* 0x000fe40008011616 */
[----:B------:R-:W-:Y:S02]  /*1390*/  UIMAD.WIDE.U32 UR18, UR16, UR12, URZ ;  /* 0x0000000c101272a5 */ /* 0x000fe4000f8e00ff */
[----:B------:R-:W-:Y:S01]  /*13a0*/  UIMAD.WIDE.U32 UR22, UR6, UR8, URZ ;  /* 0x00000008061672a5 */ /* 0x000fe2000f8e00ff */
[----:B------:R-:W-:Y:S01]  /*13b0*/  UMOV UR24, UR25 ;  /* 0x0000001900187c82 */ /* 0x000fe20008000000 */
[----:B------:R-:W-:Y:S01]  /*13c0*/  UMOV UR10, UR11 ;  /* 0x0000000b000a7c82 */ /* 0x000fe20008000000 */
[----:B------:R-:W-:Y:S02]  /*13d0*/  USHF.R.U32.HI UR24, URZ, UR4, UR24 ;  /* 0x00000004ff187299 */ /* 0x000fe40008011618 */
[----:B------:R-:W-:Y:S02]  /*13e0*/  @UP2 USHF.R.U32.HI UR5, URZ, UR9, UR10 ;  /* 0x00000009ff052299 */ /* 0x000fe4000801160a */
[----:B------:R-:W-:Y:S01]  /*13f0*/  UMOV UR7, UR23 ;  /* 0x0000001700077c82 */ /* 0x000fe20008000000 */
[----:B------:R-:W-:Y:S01]  /*1400*/  UMOV UR18, UR19 ;  /* 0x0000001300127c82 */ /* 0x000fe20008000000 */
[----:B------:R-:W-:-:S02]  /*1410*/  @UP2 USHF.R.U32.HI UR6, URZ, UR9, UR7 ;  /* 0x00000009ff062299 */ /* 0x000fc40008011607 */
[----:B------:R-:W-:Y:S02]  /*1420*/  USHF.R.U32.HI UR18, URZ, UR13, UR18 ;  /* 0x0000000dff127299 */ /* 0x000fe40008011612 */
[----:B------:R-:W-:Y:S02]  /*1430*/  USEL UR4, UR20, UR24, !UP0 ;  /* 0x0000001814047287 */ /* 0x000fe4000c000000 */
[----:B------:R-:W-:Y:S02]  /*1440*/  UIMAD UR7, UR5, UR21, URZ ;  /* 0x00000015050772a4 */ /* 0x000fe4000f8e02ff */
[----:B------:R-:W-:Y:S02]  /*1450*/  USEL UR5, UR16, UR18, !UP1 ;  /* 0x0000001210057287 */ /* 0x000fe4000c800000 */
[----:B------:R-:W-:Y:S02]  /*1460*/  UIMAD UR12, UR6, UR21, URZ ;  /* 0x00000015060c72a4 */ /* 0x000fe4000f8e02ff */
[----:B------:R-:W-:-:S02]  /*1470*/  UISETP.GE.AND UP0, UPT, UR4, UR7, UPT ;  /* 0x000000070400728c */ /* 0x000fc4000bf06270 */
[----:B------:R-:W-:Y:S02]  /*1480*/  UIMAD.WIDE.U32 UR10, UR4, UR8, URZ ;  /* 0x00000008040a72a5 */ /* 0x000fe4000f8e00ff */
[----:B------:R-:W-:Y:S02]  /*1490*/  UISETP.GE.OR UP0, UPT, UR5, UR12, UP0 ;  /* 0x0000000c0500728c */ /* 0x000fe40008706670 */
[----:B------:R-:W-:Y:S02]  /*14a0*/  UIMAD.WIDE.U32 UR12, UR5, UR8, URZ ;  /* 0x00000008050c72a5 */ /* 0x000fe4000f8e00ff */
[----:B------:R-:W-:Y:S01]  /*14b0*/  UIADD3 UR10, UPT, UPT, -UR4, URZ, URZ ;  /* 0x000000ff040a7290 */ /* 0x000fe2000fffe1ff */
[----:B------:R-:W-:Y:S01]  /*14c0*/  UMOV UR8, UR11 ;  /* 0x0000000b00087c82 */ /* 0x000fe20008000000 */
[----:B------:R-:W-:Y:S02]  /*14d0*/  UIADD3 UR11, UPT, UPT, -UR5, URZ, URZ ;  /* 0x000000ff050b7290 */ /* 0x000fe4000fffe1ff */
[----:B------:R-:W-:-:S03]  /*14e0*/  USHF.R.U32.HI UR8, URZ, UR9, UR8 ;  /* 0x00000009ff087299 */ /* 0x000fc60008011608 */
[----:B------:R-:W-:Y:S01]  /*14f0*/  @!UP0 UMOV UR7, UR13 ;  /* 0x0000000d00078c82 */ /* 0x000fe20008000000 */
[----:B------:R-:W-:Y:S02]  /*1500*/  UIMAD UR20, UR14, UR10, UR20 ;  /* 0x0000000a0e1472a4 */ /* 0x000fe4000f8e0214 */
[----:B------:R-:W-:Y:S02]  /*1510*/  USEL UR8, UR4, UR8, !UP2 ;  /* 0x0000000804087287 */ /* 0x000fe4000d000000 */
[----:B------:R-:W-:Y:S02]  /*1520*/  @!UP0 USHF.R.U32.HI UR7, URZ, UR9, UR7 ;  /* 0x00000009ff078299 */ /* 0x000fe40008011607 */
[----:B------:R-:W-:Y:S02]  /*1530*/  UIADD3 UR9, UPT, UPT, -UR8, URZ, URZ ;  /* 0x000000ff08097290 */ /* 0x000fe4000fffe1ff */
[----:B------:R-:W-:Y:S02]  /*1540*/  @!UP0 USEL UR7, UR5, UR7, !UP2 ;  /* 0x0000000705078287 */ /* 0x000fe4000d000000 */
[----:B------:R-:W-:-:S02]  /*1550*/  UIMAD UR9, UR21, UR9, UR4 ;  /* 0x00000009150972a4 */ /* 0x000fc4000f8e0204 */
[----:B------:R-:W-:Y:S02]  /*1560*/  @!UP0 UIADD3 UR8, UPT, UPT, UR8, -UR7, URZ ;  /* 0x8000000708088290 */ /* 0x000fe4000fffe0ff */
[----:B------:R-:W-:Y:S02]  /*1570*/  @!UP0 UIMAD UR6, UR9, UR6, UR7 ;  /* 0x00000006090682a4 */ /* 0x000fe4000f8e0207 */
[----:B------:R-:W-:Y:S02]  /*1580*/  @!UP0 UIMAD UR4, UR8, UR21, UR5 ;  /* 0x00000015080482a4 */ /* 0x000fe4000f8e0205 */
[----:B------:R-:W-:Y:S02]  /*1590*/  UIMAD UR16, UR28, UR11, UR16 ;  /* 0x0000000b1c1072a4 */ /* 0x000fe4000f8e0210 */
[----:B------:R-:W-:Y:S01]  /*15a0*/  UIMAD UR20, UR4, UR14, UR20 ;  /* 0x0000000e041472a4 */ /* 0x000fe2000f8e0214 */
[----:B------:R-:W-:Y:S02]  /*15b0*/  @!UP0 UMOV UR5, UR6 ;  /* 0x0000000600058c82 */ /* 0x000fe40008000000 */
[----:B------:R-:W-:-:S12]  /*15c0*/  UIMAD UR16, UR5, UR28, UR16 ;  /* 0x0000001c051072a4 */ /* 0x000fd8000f8e0210 */
.L_x_18:
[----:B------:R-:W-:Y:S02]  /*15d0*/  UISETP.NE.AND UP1, UPT, UR29, 0x1, UPT ;  /* 0x000000011d00788c */ /* 0x000fe4000bf25270 */
[----:B------:R-:W-:Y:S02]  /*15e0*/  ULOP3.LUT UR27, UR27, 0xffff, URZ, 0xc0, !UPT ;  /* 0x0000ffff1b1b7892 */ /* 0x000fe4000f8ec0ff */
[----:B------:R-:W-:Y:S02]  /*15f0*/  ULOP3.LUT UR26, UR26, 0xffff, URZ, 0xc0, !UPT ;  /* 0x0000ffff1a1a7892 */ /* 0x000fe4000f8ec0ff */
[----:B------:R-:W-:Y:S02]  /*1600*/  UISETP.NE.AND UP0, UPT, UR17, 0x2, UPT ;  /* 0x000000021100788c */ /* 0x000fe4000bf05270 */
[----:B------:R-:W-:Y:S02]  /*1610*/  ULOP3.LUT UR31, UR31, 0x400, URZ, 0xc0, !UPT ;  /* 0x000004001f1f7892 */ /* 0x000fe4000f8ec0ff */
[----:B------:R-:W-:-:S02]  /*1620*/  ULOP3.LUT UR30, UR30, 0x800, URZ, 0xc0, !UPT ;  /* 0x000008001e1e7892 */ /* 0x000fc4000f8ec0ff */
[----:B------:R-:W-:Y:S02]  /*1630*/  USHF.L.U32 UR27, UR34, UR27, URZ ;  /* 0x0000001b221b7299 */ /* 0x000fe400080006ff */
[----:B------:R-:W-:Y:S01]  /*1640*/  USHF.L.U32 UR26, UR33, UR26, URZ ;  /* 0x0000001a211a7299 */ /* 0x000fe200080006ff */
[----:B------:R-:W-:Y:S11]  /*1650*/  BRA.U UP1, `(.L_x_19) ;  /* 0x0000000101447547 */ /* 0x000ff6000b800000 */
[----:B------:R-:W2:Y:S01]  /*1660*/  LDCU.128 UR8, c[0x0][0xb10] ;  /* 0x00016200ff0877ac */ /* 0x000ea20008000c00 */
[----:B------:R-:W3:Y:S01]  /*1670*/  LDCU UR12, c[0x0][0xb0c] ;  /* 0x00016180ff0c77ac */ /* 0x000ee20008000800 */
[----:B------:R-:W4:Y:S01]  /*1680*/  LDCU UR13, c[0x0][0xb20] ;  /* 0x00016400ff0d77ac */ /* 0x000f220008000800 */
[----:B--2---:R-:W-:Y:S02]  /*1690*/  UIMAD.WIDE.U32 UR6, UR16, UR8, URZ ;  /* 0x00000008100672a5 */ /* 0x004fe4000f8e00ff */
[----:B------:R-:W-:Y:S02]  /*16a0*/  UIMAD.WIDE.U32 UR4, UR20, UR11, URZ ;  /* 0x0000000b140472a5 */ /* 0x000fe4000f8e00ff */
[----:B---3--:R-:W-:Y:S02]  /*16b0*/  UISETP.NE.AND UP2, UPT, UR12, 0x1, UPT ;  /* 0x000000010c00788c */ /* 0x008fe4000bf45270 */
[----:B------:R-:W-:Y:S01]  /*16c0*/  UISETP.NE.AND UP1, UPT, UR10, 0x1, UPT ;  /* 0x000000010a00788c */ /* 0x000fe2000bf25270 */
[----:B------:R-:W-:-:S02]  /*16d0*/  UMOV UR6, UR7 ;  /* 0x0000000700067c82 */ /* 0x000fc40008000000 */
[----:B------:R-:W-:Y:S01]  /*16e0*/  UMOV UR4, UR5 ;  /* 0x0000000500047c82 */ /* 0x000fe20008000000 */
[----:B------:R-:W-:Y:S02]  /*16f0*/  USHF.R.U32.HI UR6, URZ, UR9, UR6 ;  /* 0x00000009ff067299 */ /* 0x000fe40008011606 */
[----:B----4-:R-:W-:Y:S02]  /*1700*/  USHF.R.U32.HI UR4, URZ, UR13, UR4 ;  /* 0x0000000dff047299 */ /* 0x010fe40008011604 */
[----:B------:R-:W-:Y:S02]  /*1710*/  USEL UR5, UR16, UR6, !UP2 ;  /* 0x0000000610057287 */ /* 0x000fe4000d000000 */
[----:B------:R-:W-:-:S04]  /*1720*/  USEL UR4, UR20, UR4, !UP1 ;  /* 0x0000000414047287 */ /* 0x000fc8000c800000 */
[----:B------:R-:W-:Y:S02]  /*1730*/  UIADD3 UR6, UPT, UPT, UR5, -UR4, URZ ;  /* 0x8000000405067290 */ /* 0x000fe4000fffe0ff */
[----:B------:R-:W-:Y:S02]  /*1740*/  UIADD3 UR4, UPT, UPT, -UR5, UR4, URZ ;  /* 0x0000000405047290 */ /* 0x000fe4000fffe1ff */
[----:B------:R-:W-:Y:S02]  /*1750*/  UIMAD UR20, UR6, UR10, UR20 ;  /* 0x0000000a061472a4 */ /* 0x000fe4000f8e0214 */
[----:B------:R-:W-:-:S12]  /*1760*/  UIMAD UR16, UR4, UR12, UR16 ;  /* 0x0000000c041072a4 */ /* 0x000fd8000f8e0210 */
.L_x_19:
[----:B------:R-:W-:Y:S05]  /*1770*/  BRA.U !UP5, `(.L_x_20) ;  /* 0x000000010d0c7547 */ /* 0x000fea000b800000 */
[----:B------:R-:W-:Y:S01]  /*1780*/  UCGABAR_WAIT ;  /* 0x0000000000007dc7 */ /* 0x000fe20008000000 */
[----:B------:R-:W-:Y:S01]  /*1790*/  CCTL.IVALL ;  /* 0x00000000ff00798f */ /* 0x000fe20002000000 */
[----:B------:R-:W-:Y:S05]  /*17a0*/  BRA `(.L_x_21) ;  /* 0x0000000000047947 */ /* 0x000fea0003800000 */
.L_x_20:
[----:B------:R-:W-:Y:S06]  /*17b0*/  BAR.SYNC.DEFER_BLOCKING 0x0 ;  /* 0x0000000000007b1d */ /* 0x000fec0000010000 */
.L_x_21:
[----:B------:R-:W-:Y:S05]  /*17c0*/  BRA.U UP0, `(.L_x_22) ;  /* 0x0000001500007547 */ /* 0x000fea000b800000 */
[----:B------:R-:W2:Y:S01]  /*17d0*/  LDCU UR7, c[0x0][0x38c] ;  /* 0x00007180ff0777ac */ /* 0x000ea20008000800 */
[----:B------:R-:W3:Y:S01]  /*17e0*/  S2UR UR8, SR_CgaCtaId ;  /* 0x00000000000879c3 */ /* 0x000ee20000008800 */
[----:B------:R-:W-:Y:S01]  /*17f0*/  PLOP3.LUT P1, PT, PT, PT, UP3, 0x80, 0x8 ;  /* 0x000000000008781c */ /* 0x000fe20003f2f038 */
[----:B------:R-:W-:Y:S01]  /*1800*/  IMAD.MOV.U32 R12, RZ, RZ, 0x1 ;  /* 0x00000001ff0c7424 */ /* 0x000fe200078e00ff */
[----:B------:R-:W-:Y:S01]  /*1810*/  UISETP.NE.AND UP0, UPT, UR17, URZ, UPT ;  /* 0x000000ff1100728c */ /* 0x000fe2000bf05270 */
[----:B------:R-:W-:Y:S01]  /*1820*/  ISETP.EQ.OR P2, PT, R0, RZ, P3 ;  /* 0x000000ff0000720c */ /* 0x000fe20001f42670 */
[----:B------:R-:W-:Y:S01]  /*1830*/  UMOV UR21, 0x400 ;  /* 0x0000040000157882 */ /* 0x000fe20000000000 */
[----:B------:R-:W-:Y:S01]  /*1840*/  USHF.L.U32 UR5, UR32, 0x5, URZ ;  /* 0x0000000520057899 */ /* 0x000fe200080006ff */
[----:B------:R-:W-:Y:S01]  /*1850*/  PLOP3.LUT P1, PT, P1, PT, PT, 0x8, 0x80 ;  /* 0x000000000080781c */ /* 0x000fe20000f2e170 */
[----:B------:R-:W-:Y:S01]  /*1860*/  USEL UR25, UR48, 0x2, UP0 ;  /* 0x0000000230197887 */ /* 0x000fe20008000000 */
[----:B------:R-:W-:Y:S01]  /*1870*/  CS2R R10, SRZ ;  /* 0x00000000000a7805 */ /* 0x000fe2000001ff00 */
[----:B------:R-:W-:Y:S01]  /*1880*/  IMAD.MOV.U32 R9, RZ, RZ, RZ ;  /* 0x000000ffff097224 */ /* 0x000fe200078e00ff */
[----:B------:R-:W4:Y:S01]  /*1890*/  LDCU UR43, c[0x0][0x370] ;  /* 0x00006e00ff2b77ac */ /* 0x000f220008000800 */
[----:B------:R-:W-:Y:S01]  /*18a0*/  IMAD.MOV.U32 R8, RZ, RZ, 0x1 ;  /* 0x00000001ff087424 */ /* 0x000fe200078e00ff */
[----:B------:R-:W1:Y:S01]  /*18b0*/  LDCU.64 UR28, c[0x0][0x348] ;  /* 0x00006900ff1c77ac */ /* 0x000e620008000a00 */
[----:B--2---:R-:W-:-:S02]  /*18c0*/  UIADD3 UR6, UPT, UPT, UR7, 0x1f, URZ ;  /* 0x0000001f07067890 */ /* 0x004fc4000fffe0ff */
[----:B------:R-:W-:Y:S02]  /*18d0*/  UIADD3 UR49, UPT, UPT, UR7, 0x3e, URZ ;  /* 0x0000003e07317890 */ /* 0x000fe4000fffe0ff */
[----:B------:R-:W-:Y:S02]  /*18e0*/  USHF.R.S32.HI UR4, URZ, 0x1f, UR6 ;  /* 0x0000001fff047899 */ /* 0x000fe40008011406 */
[----:B---3--:R-:W-:Y:S02]  /*18f0*/  ULEA UR21, UR8, UR21, 0x18 ;  /* 0x0000001508157291 */ /* 0x008fe4000f8ec0ff */
[----:B------:R-:W-:Y:S02]  /*1900*/  ULEA.HI UR4, UR4, UR6, URZ, 0x5 ;  /* 0x0000000604047291 */ /* 0x000fe4000f8f28ff */
[----:B------:R-:W-:Y:S02]  /*1910*/  UIADD3 UR6, UPT, UPT, UR7, -0x1, URZ ;  /* 0xffffffff07067890 */ /* 0x000fe4000fffe0ff */
[----:B------:R-:W-:-:S02]  /*1920*/  USHF.R.S32.HI UR45, URZ, 0x5, UR4 ;  /* 0x00000005ff2d7899 */ /* 0x000fc40008011404 */
[----:B------:R-:W-:Y:S02]  /*1930*/  UISETP.GE.U32.AND UP1, UPT, UR6, -0x3f, UPT ;  /* 0xffffffc10600788c */ /* 0x000fe4000bf26070 */
[----:B------:R-:W-:Y:S02]  /*1940*/  UISETP.LT.U32.AND UP0, UPT, UR45, 0x5, UPT ;  /* 0x000000052d00788c */ /* 0x000fe4000bf01070 */
[----:B------:R-:W-:Y:S02]  /*1950*/  ULEA UR38, UR31, UR21, 0x2 ;  /* 0x000000151f267291 */ /* 0x000fe4000f8e10ff */
[----:B------:R-:W-:Y:S02]  /*1960*/  USEL UR44, UR45, 0x5, UP0 ;  /* 0x000000052d2c7887 */ /* 0x000fe40008000000 */
[----:B------:R-:W-:Y:S02]  /*1970*/  ULEA UR37, UR30, UR21, 0x2 ;  /* 0x000000151e257291 */ /* 0x000fe4000f8e10ff */
[----:B------:R-:W-:-:S02]  /*1980*/  UIADD3 UR24, UPT, UPT, UR44, -0x1, URZ ;  /* 0xffffffff2c187890 */ /* 0x000fc4000fffe0ff */
[----:B------:R-:W-:Y:S01]  /*1990*/  @UP1 UIADD3 UR24, UPT, UPT, UR44, URZ, URZ ;  /* 0x000000ff2c181290 */ /* 0x000fe2000fffe0ff */
[----:B------:R-:W2:Y:S01]  /*19a0*/  LDCU UR41, c[0x0][0x374] ;  /* 0x00006e80ff2977ac */ /* 0x000ea20008000800 */
[----:B------:R-:W-:Y:S02]  /*19b0*/  ULOP3.LUT UR47, UR5, 0x20, URZ, 0xe2, !UPT ;  /* 0x00000020052f7892 */ /* 0x000fe4000f8ee2ff */
[----:B------:R-:W-:Y:S02]  /*19c0*/  UIADD3 UR38, UPT, UPT, UR38, 0x8800, URZ ;  /* 0x0000880026267890 */ /* 0x000fe4000fffe0ff */
[----:B------:R-:W-:Y:S02]  /*19d0*/  UIADD3 UR37, UPT, UPT, UR37, 0x12800, URZ ;  /* 0x0001280025257890 */ /* 0x000fe4000fffe0ff */
[----:B------:R-:W-:Y:S02]  /*19e0*/  UIADD3 UR46, UPT, UPT, UR45, -UR44, URZ ;  /* 0x8000002c2d2e7290 */ /* 0x000fe4000fffe0ff */
[----:B------:R-:W-:Y:S01]  /*19f0*/  UIADD3 UR24, UPT, UPT, UR24, 0x1, URZ ;  /* 0x0000000118187890 */ /* 0x000fe2000fffe0ff */
[----:B-1--4-:R-:W-:-:S11]  /*1a00*/  UMOV UR7, URZ ;  /* 0x000000ff00077c82 */ /* 0x012fd60008000000 */
.L_x_42:
[----:B-1----:R-:W1:Y:S02]  /*1a10*/  S2UR UR4, SR_CgaCtaId ;  /* 0x00000000000479c3 */ /* 0x002e640000008800 */
[----:B-1----:R-:W-:-:S09]  /*1a20*/  UISETP.NE.AND UP0, UPT, UR4, URZ, UPT ;  /* 0x000000ff0400728c */ /* 0x002fd2000bf05270 */
[----:B------:R-:W-:Y:S05]  /*1a30*/  BRA.U UP0, `(.L_x_23) ;  /* 0x0000000100287547 */ /* 0x000fea000b800000 */
[----:B------:R-:W-:Y:S02]  /*1a40*/  LEA R0, R9, UR21, 0x3 ;  /* 0x0000001509007c11 */ /* 0x000fe4000f8e18ff */
[----:B------:R-:W-:-:S04]  /*1a50*/  SHF.L.U32 R3, R8, 0x1f, RZ ;  /* 0x0000001f08037819 */ /* 0x000fc800000006ff */
[----:B------:R-:W1:Y:S02]  /*1a60*/  SYNCS.PHASECHK.TRANS64.TRYWAIT P0, [R0+URZ+0x110], R3 ;  /* 0x00011003000075a7 */ /* 0x000e6400080011ff */
[----:B-1----:R-:W-:Y:S05]  /*1a70*/  @!P0 BRA `(.L_x_24) ;  /* 0x0000007000788947 */ /* 0x002fea0003800000 */
.L_x_139:
[----:B------:R3:W-:Y:S01]  /*1a80*/  SYNCS.ARRIVE.TRANS64.A1T0 RZ, [R0+URZ+0x100], RZ ;  /* 0x000100ff00ff79a7 */ /* 0x0007e200081000ff */
[----:B------:R-:W-:-:S05]  /*1a90*/  VIADD R9, R9, 0x1 ;  /* 0x0000000109097836 */ /* 0x000fca0000000000 */
[----:B------:R-:W-:-:S04]  /*1aa0*/  ISETP.NE.AND P0, PT, R9, 0x2, PT ;  /* 0x000000020900780c */ /* 0x000fc80003f05270 */
[----:B-1----:R-:W-:Y:S02]  /*1ab0*/  SEL R3, RZ, 0x1, P0 ;  /* 0x00000001ff037807 */ /* 0x002fe40000000000 */
[----:B------:R-:W-:Y:S02]  /*1ac0*/  SEL R9, R9, RZ, P0 ;  /* 0x000000ff09097207 */ /* 0x000fe40000000000 */
[----:B------:R-:W-:-:S07]  /*1ad0*/  LOP3.LUT R8, R8, R3, RZ, 0x3c, !PT ;  /* 0x0000000308087212 */ /* 0x000fce00078e3cff */
.L_x_23:
[----:B------:R-:W-:Y:S01]  /*1ae0*/  ULEA UR4, UR7, UR21, 0x3 ;  /* 0x0000001507047291 */ /* 0x000fe2000f8e18ff */
[----:B---3--:R-:W-:Y:S01]  /*1af0*/  SHF.L.U32 R0, R12, 0x1f, RZ ;  /* 0x0000001f0c007819 */ /* 0x008fe200000006ff */
[----:B------:R-:W-:Y:S02]  /*1b00*/  UISETP.GE.U32.AND UP0, UPT, UR49, 0x3f, UPT ;  /* 0x0000003f3100788c */ /* 0x000fe4000bf06070 */
[----:B------:R-:W-:Y:S02]  /*1b10*/  ULEA UR11, UR20, UR50, 0x1 ;  /* 0x00000032140b7291 */ /* 0x000fe4000f8e08ff */
[----:B------:R-:W-:Y:S02]  /*1b20*/  ULEA UR35, UR16, UR47, 0x6 ;  /* 0x0000002f10237291 */ /* 0x000fe4000f8e30ff */
[----:B------:R-:W-:Y:S01]  /*1b30*/  USHF.L.U32 UR11, UR11, 0x6, URZ ;  /* 0x000000060b0b7899 */ /* 0x000fe200080006ff */
[----:B------:R1:W3:Y:S01]  /*1b40*/  SYNCS.PHASECHK.TRANS64.TRYWAIT P0, [UR4+0x28], R0 ;  /* 0x00002800ff0075a7 */ /* 0x0002e20008001104 */
[----:B------:R-:W-:Y:S01]  /*1b50*/  UMOV UR6, URZ ;  /* 0x000000ff00067c82 */ /* 0x000fe20008000000 */
[----:B------:R-:W-:Y:S09]  /*1b60*/  BRA.U !UP0, `(.L_x_25) ;  /* 0x0000000108c87547 */ /* 0x000ff2000b800000 */
[----:B------:R-:W-:Y:S01]  /*1b70*/  UMOV UR13, URZ ;  /* 0x000000ff000d7c82 */ /* 0x000fe20008000000 */
[----:B------:R-:W-:-:S05]  /*1b80*/  UMOV UR4, UR7 ;  /* 0x0000000700047c82 */ /* 0x000fca0008000000 */
.L_x_31:
[----:B------:R-:W-:Y:S01]  /*1b90*/  ULEA UR33, UR4, UR21, 0x3 ;  /* 0x0000001504217291 */ /* 0x000fe2000f8e18ff */
[----:B---3--:R-:W-:Y:S01]  /*1ba0*/  @!P3 MOV R2, 0x6000 ;  /* 0x000060000002b802 */ /* 0x008fe20000000f00 */
[----:B-1-3--:R-:W-:Y:S10]  /*1bb0*/  @P0 BRA `(.L_x_26) ;  /* 0x00000000000c0947 */ /* 0x00aff40003800000 */
[----:B------:R-:W-:-:S04]  /*1bc0*/  SHF.L.U32 R3, R12, 0x1f, RZ ;  /* 0x0000001f0c037819 */ /* 0x000fc800000006ff */
[----:B------:R-:W3:Y:S02]  /*1bd0*/  SYNCS.PHASECHK.TRANS64.TRYWAIT P0, [UR33+0x28], R3 ;  /* 0x00002803ff0075a7 */ /* 0x000ee40008001121 */
[----:B---3--:R-:W-:Y:S05]  /*1be0*/  @!P0 BRA `(.L_x_27) ;  /* 0x0000007000308947 */ /* 0x008fea0003800000 */
.L_x_26:
[----:B------:R3:W-:Y:S01]  /*1bf0*/  @!P3 SYNCS.ARRIVE.TRANS64 RZ, [UR33], R2 ;  /* 0x00000002ffffb9a7 */ /* 0x0007e20008000021 */
[----:B------:R-:W-:-:S04]  /*1c00*/  ULOP3.LUT UR5, UR25, 0x2, URZ, 0xfc, !UPT ;  /* 0x0000000219057892 */ /* 0x000fc8000f8efcff */
[----:B------:R-:W-:-:S09]  /*1c10*/  UISETP.NE.AND UP0, UPT, UR5, 0x2, UPT ;  /* 0x000000020500788c */ /* 0x000fd2000bf05270 */
[----:B------:R-:W-:Y:S05]  /*1c20*/  BRA.U UP0, `(.L_x_28) ;  /* 0x0000000100047547 */ /* 0x000fea000b800000 */
[----:B--2---:R-:W-:Y:S05]  /*1c30*/  BPT.TRAP 0x1 ;  /* 0x000000040000795c */ /* 0x004fea0000300000 */
.L_x_28:
[----:B------:R-:W-:Y:S04]  /*1c40*/  BSSY.RECONVERGENT B0, `(.L_x_29) ;  /* 0x0000003000007945 */ /* 0x000fe80003800200 */
[----:B------:R-:W-:Y:S05]  /*1c50*/  @P2 BRA `(.L_x_30) ;  /* 0x0000000000042947 */ /* 0x000fea0003800000 */
[----:B--2---:R-:W-:Y:S05]  /*1c60*/  BPT.TRAP 0x1 ;  /* 0x000000040000795c */ /* 0x004fea0000300000 */
.L_x_30:
[----:B--2---:R-:W-:Y:S05]  /*1c70*/  BSYNC.RECONVERGENT B0 ;  /* 0x0000000000007941 */ /* 0x004fea0003800200 */
.L_x_29:
[----:B------:R-:W-:Y:S02]  /*1c80*/  UIADD3 UR5, UPT, UPT, UR4, 0x1, URZ ;  /* 0x0000000104057890 */ /* 0x000fe4000fffe0ff */
[----:B------:R-:W-:Y:S02]  /*1c90*/  USHF.L.U32 UR34, UR13, 0x5, URZ ;  /* 0x000000050d227899 */ /* 0x000fe400080006ff */
[----:B------:R-:W-:Y:S02]  /*1ca0*/  UISETP.NE.AND UP0, UPT, UR5, 0x5, UPT ;  /* 0x000000050500788c */ /* 0x000fe4000bf05270 */
[----:B------:R-:W-:Y:S02]  /*1cb0*/  UIADD3 UR13, UPT, UPT, UR13, 0x1, URZ ;  /* 0x000000010d0d7890 */ /* 0x000fe4000fffe0ff */
[----:B------:R-:W-:Y:S02]  /*1cc0*/  USEL UR6, URZ, 0x1, UP0 ;  /* 0x00000001ff067887 */ /* 0x000fe40008000000 */
[----:B------:R-:W-:-:S02]  /*1cd0*/  USEL UR7, UR5, URZ, UP0 ;  /* 0x000000ff05077287 */ /* 0x000fc40008000000 */
[----:B------:R-:W-:Y:S02]  /*1ce0*/  UIADD3 UR14, UP1, UPT, UR28, 0x80, URZ ;  /* 0x000000801c0e7890 */ /* 0x000fe4000ff3e0ff */
[----:B------:R-:W-:Y:S01]  /*1cf0*/  ULEA UR5, UR7, UR21, 0x3 ;  /* 0x0000001507057291 */ /* 0x000fe2000f8e18ff */
[----:B------:R-:W-:Y:S01]  /*1d00*/  LOP3.LUT R12, R12, UR6, RZ, 0x3c, !PT ;  /* 0x000000060c0c7c12 */ /* 0x000fe2000f8e3cff */
[----:B------:R-:W-:Y:S02]  /*1d10*/  ULEA UR6, UR4, UR31, 0xb ;  /* 0x0000001f04067291 */ /* 0x000fe4000f8e58ff */
[----:B------:R-:W-:Y:S01]  /*1d20*/  UIADD3.X UR15, UPT, UPT, URZ, UR29, URZ, UP1, !UPT ;  /* 0x0000001dff0f7290 */ /* 0x000fe20008ffe4ff */
[----:B-1----:R-:W-:Y:S01]  /*1d30*/  SHF.L.U32 R0, R12, 0x1f, RZ ;  /* 0x0000001f0c007819 */ /* 0x002fe200000006ff */
[----:B------:R-:W-:Y:S02]  /*1d40*/  ULEA UR6, UR6, UR21, 0x2 ;  /* 0x0000001506067291 */ /* 0x000fe4000f8e10ff */
[----:B------:R-:W-:Y:S01]  /*1d50*/  UPRMT UR16, URZ, 0x5410, UR27 ;  /* 0x00005410ff107896 */ /* 0x000fe2000800001b */
[----:B------:R4:W1:Y:S01]  /*1d60*/  SYNCS.PHASECHK.TRANS64.TRYWAIT P0, [UR5+0x28], R0 ;  /* 0x00002800ff0075a7 */ /* 0x0008620008001105 */
[----:B------:R-:W-:-:S02]  /*1d70*/  ULEA UR5, UR4, UR30, 0xc ;  /* 0x0000001e04057291 */ /* 0x000fc4000f8e60ff */
[----:B------:R-:W-:Y:S02]  /*1d80*/  UIADD3 UR4, UP0, UPT, UR28, 0x180, URZ ;  /* 0x000001801c047890 */ /* 0x000fe4000ff1e0ff */
[----:B------:R-:W-:Y:S02]  /*1d90*/  ULEA UR5, UR5, UR21, 0x2 ;  /* 0x0000001505057291 */ /* 0x000fe4000f8e10ff */
[----:B------:R-:W-:Y:S02]  /*1da0*/  UIADD3 UR32, UPT, UPT, UR6, 0x8800, URZ ;  /* 0x0000880006207890 */ /* 0x000fe4000fffe0ff */
[----:B------:R-:W-:Y:S02]  /*1db0*/  UIADD3 UR8, UPT, UPT, UR5, 0x12800, URZ ;  /* 0x0001280005087890 */ /* 0x000fe4000fffe0ff */
[----:B------:R-:W-:Y:S02]  /*1dc0*/  UIADD3.X UR5, UPT, UPT, URZ, UR29, URZ, UP0, !UPT ;  /* 0x0000001dff057290 */ /* 0x000fe400087fe4ff */
[----:B------:R-:W-:-:S02]  /*1dd0*/  UISETP.NE.AND UP0, UPT, UR13, UR24, UPT ;  /* 0x000000180d00728c */ /* 0x000fc4000bf05270 */
[----:B------:R-:W-:Y:S01]  /*1de0*/  UPRMT UR6, URZ, 0x5410, UR26 ;  /* 0x00005410ff067896 */ /* 0x000fe2000800001a */
[----:B------:R-:W-:Y:S01]  /*1df0*/  UMOV UR18, 0x0 ;  /* 0x0000000000127882 */ /* 0x000fe20000000000 */
[----:B------:R-:W-:Y:S01]  /*1e00*/  UMOV UR19, 0x10000000 ;  /* 0x1000000000137882 */ /* 0x000fe20000000000 */
[----:B------:R-:W-:Y:S01]  /*1e10*/  UMOV UR12, UR36 ;  /* 0x00000024000c7c82 */ /* 0x000fe20008000000 */
[----:B------:R-:W-:Y:S01]  /*1e20*/  UMOV UR9, UR33 ;  /* 0x0000002100097c82 */ /* 0x000fe20008000000 */
[----:B------:R-:W-:Y:S01]  /*1e30*/  UMOV UR10, UR34 ;  /* 0x00000022000a7c82 */ /* 0x000fe20008000000 */
[----:B------:R-:W-:Y:S03]  /*1e40*/  UTMALDG.3D.MULTICAST [UR32], [UR14], UR16, desc[UR18] ;  /* 0x000012200e0073b4 */ /* 0x000fe60008011810 */
[----:B------:R2:W-:Y:S02]  /*1e50*/  UTMALDG.3D.MULTICAST [UR8], [UR4], UR6, desc[UR18] ;  /* 0x00001208040073b4 */ /* 0x0005e40008011806 */
[----:B--2---:R-:W-:Y:S01]  /*1e60*/  UMOV UR6, UR24 ;  /* 0x0000001800067c82 */ /* 0x004fe20008000000 */
[----:B------:R-:W-:Y:S01]  /*1e70*/  UMOV UR4, UR7 ;  /* 0x0000000700047c82 */ /* 0x000fe20008000000 */
[----:B----4-:R-:W-:Y:S05]  /*1e80*/  BRA.U UP0, `(.L_x_31) ;  /* 0xfffffffd00407547 */ /* 0x010fea000b83ffff */
.L_x_25:
[----:B------:R-:W-:Y:S01]  /*1e90*/  ULEA UR4, UR7, UR21, 0x3 ;  /* 0x0000001507047291 */ /* 0x000fe2000f8e18ff */
[----:B-1----:R-:W-:Y:S01]  /*1ea0*/  SHF.L.U32 R0, R12, 0x1f, RZ ;  /* 0x0000001f0c007819 */ /* 0x002fe200000006ff */
[----:B------:R-:W-:Y:S01]  /*1eb0*/  @!P1 SYNCS.ARRIVE.TRANS64.A1T0 RZ, [UR21+0x98], RZ ;  /* 0x000098ffffff99a7 */ /* 0x000fe20008100015 */
[----:B------:R-:W-:-:S06]  /*1ec0*/  UISETP.GT.AND UP0, UPT, UR45, UR44, UPT ;  /* 0x0000002c2d00728c */ /* 0x000fcc000bf04270 */
[----:B---3--:R1:W3:Y:S03]  /*1ed0*/  SYNCS.PHASECHK.TRANS64.TRYWAIT P0, [UR4+0x28], R0 ;  /* 0x00002800ff0075a7 */ /* 0x0082e60008001104 */
[----:B------:R-:W-:Y:S05]  /*1ee0*/  BRA.U !UP0, `(.L_x_32) ;  /* 0x0000000108bc7547 */ /* 0x000fea000b800000 */
[----:B------:R-:W-:Y:S01]  /*1ef0*/  UIADD3 UR13, UPT, UPT, UR46, UR6, URZ ;  /* 0x000000062e0d7290 */ /* 0x000fe2000fffe0ff */
[----:B------:R-:W-:-:S11]  /*1f00*/  UMOV UR4, UR7 ;  /* 0x0000000700047c82 */ /* 0x000fd60008000000 */
.L_x_38:
[----:B------:R-:W-:Y:S01]  /*1f10*/  ULEA UR17, UR4, UR21, 0x3 ;  /* 0x0000001504117291 */ /* 0x000fe2000f8e18ff */
[----:B---3--:R-:W-:Y:S01]  /*1f20*/  @!P3 MOV R2, 0x6000 ;  /* 0x000060000002b802 */ /* 0x008fe20000000f00 */
[----:B-1-3--:R-:W-:Y:S10]  /*1f30*/  @P0 BRA `(.L_x_33) ;  /* 0x00000000000c0947 */ /* 0x00aff40003800000 */
[----:B------:R-:W-:-:S04]  /*1f40*/  SHF.L.U32 R3, R12, 0x1f, RZ ;  /* 0x0000001f0c037819 */ /* 0x000fc800000006ff */
[----:B------:R-:W3:Y:S02]  /*1f50*/  SYNCS.PHASECHK.TRANS64.TRYWAIT P0, [UR17+0x28], R3 ;  /* 0x00002803ff0075a7 */ /* 0x000ee40008001111 */
[----:B---3--:R-:W-:Y:S05]  /*1f60*/  @!P0 BRA `(.L_x_34) ;  /* 0x0000006c00688947 */ /* 0x008fea0003800000 */
.L_x_33:
[----:B------:R3:W-:Y:S01]  /*1f70*/  @!P3 SYNCS.ARRIVE.TRANS64 RZ, [UR17], R2 ;  /* 0x00000002ffffb9a7 */ /* 0x0007e20008000011 */
[----:B------:R-:W-:-:S04]  /*1f80*/  ULOP3.LUT UR5, UR25, 0x2, URZ, 0xfc, !UPT ;  /* 0x0000000219057892 */ /* 0x000fc8000f8efcff */
[----:B------:R-:W-:-:S09]  /*1f90*/  UISETP.NE.AND UP0, UPT, UR5, 0x2, UPT ;  /* 0x000000020500788c */ /* 0x000fd2000bf05270 */
[----:B------:R-:W-:Y:S05]  /*1fa0*/  BRA.U UP0, `(.L_x_35) ;  /* 0x0000000100047547 */ /* 0x000fea000b800000 */
[----:B--2---:R-:W-:Y:S05]  /*1fb0*/  BPT.TRAP 0x1 ;  /* 0x000000040000795c */ /* 0x004fea0000300000 */
.L_x_35:
[----:B------:R-:W-:Y:S04]  /*1fc0*/  BSSY.RECONVERGENT B0, `(.L_x_36) ;  /* 0x0000003000007945 */ /* 0x000fe80003800200 */
[----:B------:R-:W-:Y:S05]  /*1fd0*/  @P2 BRA `(.L_x_37) ;  /* 0x0000000000042947 */ /* 0x000fea0003800000 */
[----:B--2---:R-:W-:Y:S05]  /*1fe0*/  BPT.TRAP 0x1 ;  /* 0x000000040000795c */ /* 0x004fea0000300000 */
.L_x_37:
[----:B--2---:R-:W-:Y:S05]  /*1ff0*/  BSYNC.RECONVERGENT B0 ;  /* 0x0000000000007941 */ /* 0x004fea0003800200 */
.L_x_36:
[----:B------:R-:W-:Y:S02]  /*2000*/  UIADD3 UR5, UPT, UPT, UR4, 0x1, URZ ;  /* 0x0000000104057890 */ /* 0x000fe4000fffe0ff */
[----:B------:R-:W-:Y:S02]  /*2010*/  UIADD3 UR14, UP1, UPT, UR28, 0x80, URZ ;  /* 0x000000801c0e7890 */ /* 0x000fe4000ff3e0ff */
[----:B------:R-:W-:Y:S02]  /*2020*/  UISETP.NE.AND UP0, UPT, UR5, 0x5, UPT ;  /* 0x000000050500788c */ /* 0x000fe4000bf05270 */
[----:B------:R-:W-:Y:S02]  /*2030*/  ULEA UR16, UR4, UR38, 0xd ;  /* 0x0000002604107291 */ /* 0x000fe4000f8e68ff */
[----:B------:R-:W-:Y:S02]  /*2040*/  USEL UR8, URZ, 0x1, UP0 ;  /* 0x00000001ff087887 */ /* 0x000fe40008000000 */
[----:B------:R-:W-:-:S02]  /*2050*/  USEL UR7, UR5, URZ, UP0 ;  /* 0x000000ff05077287 */ /* 0x000fc40008000000 */
[----:B------:R-:W-:Y:S02]  /*2060*/  UIADD3 UR22, UP0, UPT, UR28, 0x180, URZ ;  /* 0x000001801c167890 */ /* 0x000fe4000ff1e0ff */
[----:B------:R-:W-:Y:S01]  /*2070*/  ULEA UR5, UR7, UR21, 0x3 ;  /* 0x0000001507057291 */ /* 0x000fe2000f8e18ff */
[----:B------:R-:W-:Y:S01]  /*2080*/  LOP3.LUT R12, R12, UR8, RZ, 0x3c, !PT ;  /* 0x000000080c0c7c12 */ /* 0x000fe2000f8e3cff */
[----:B------:R-:W-:Y:S02]  /*2090*/  ULEA UR8, UR4, UR37, 0xe ;  /* 0x0000002504087291 */ /* 0x000fe4000f8e70ff */
[----:B------:R-:W-:Y:S01]  /*20a0*/  USHF.L.U32 UR18, UR6, 0x5, URZ ;  /* 0x0000000506127899 */ /* 0x000fe200080006ff */
[----:B-1----:R-:W-:Y:S01]  /*20b0*/  SHF.L.U32 R0, R12, 0x1f, RZ ;  /* 0x0000001f0c007819 */ /* 0x002fe200000006ff */
[----:B------:R-:W-:Y:S02]  /*20c0*/  UPRMT UR4, URZ, 0x5410, UR27 ;  /* 0x00005410ff047896 */ /* 0x000fe4000800001b */
[----:B------:R-:W-:Y:S01]  /*20d0*/  UIADD3.X UR15, UPT, UPT, URZ, UR29, URZ, UP1, !UPT ;  /* 0x0000001dff0f7290 */ /* 0x000fe20008ffe4ff */
[----:B------:R4:W1:Y:S01]  /*20e0*/  SYNCS.PHASECHK.TRANS64.TRYWAIT P0, [UR5+0x28], R0 ;  /* 0x00002800ff0075a7 */ /* 0x0008620008001105 */
[----:B------:R-:W-:-:S02]  /*20f0*/  UPRMT UR5, URZ, 0x5410, UR26 ;  /* 0x00005410ff057896 */ /* 0x000fc4000800001a */
[----:B------:R-:W-:Y:S01]  /*2100*/  UIADD3.X UR23, UPT, UPT, URZ, UR29, URZ, UP0, !UPT ;  /* 0x0000001dff177290 */ /* 0x000fe200087fe4ff */
[----:B------:R-:W-:Y:S01]  /*2110*/  UMOV UR32, 0x0 ;  /* 0x0000000000207882 */ /* 0x000fe20000000000 */
[----:B------:R-:W-:Y:S01]  /*2120*/  UMOV UR33, 0x10000000 ;  /* 0x1000000000217882 */ /* 0x000fe20000000000 */
[----:B------:R-:W-:Y:S01]  /*2130*/  UMOV UR19, UR35 ;  /* 0x0000002300137c82 */ /* 0x000fe20008000000 */
[----:B------:R-:W-:Y:S01]  /*2140*/  UMOV UR20, UR36 ;  /* 0x0000002400147c82 */ /* 0x000fe20008000000 */
[----:B------:R-:W-:Y:S01]  /*2150*/  UMOV UR12, UR36 ;  /* 0x00000024000c7c82 */ /* 0x000fe20008000000 */
[----:B------:R-:W-:Y:S01]  /*2160*/  UMOV UR9, UR17 ;  /* 0x0000001100097c82 */ /* 0x000fe20008000000 */
[----:B------:R-:W-:Y:S01]  /*2170*/  UMOV UR10, UR18 ;  /* 0x00000012000a7c82 */ /* 0x000fe20008000000 */
[----:B------:R2:W-:Y:S01]  /*2180*/  UTMALDG.3D.MULTICAST [UR16], [UR14], UR4, desc[UR32] ;  /* 0x000020100e0073b4 */ /* 0x0005e20008011804 */
[----:B------:R-:W-:-:S04]  /*2190*/  UIADD3 UR6, UPT, UPT, UR6, 0x1, URZ ;  /* 0x0000000106067890 */ /* 0x000fc8000fffe0ff */
[----:B------:R-:W-:Y:S01]  /*21a0*/  UISETP.NE.AND UP0, UPT, UR6, UR13, UPT ;  /* 0x0000000d0600728c */ /* 0x000fe2000bf05270 */
[----:B------:R4:W-:Y:S01]  /*21b0*/  UTMALDG.3D.MULTICAST [UR8], [UR22], UR5, desc[UR32] ;  /* 0x00002008160073b4 */ /* 0x0009e20008011805 */
[----:B--2---:R-:W-:-:S07]  /*21c0*/  UMOV UR4, UR7 ;  /* 0x0000000700047c82 */ /* 0x004fce0008000000 */
[----:B----4-:R-:W-:Y:S05]  /*21d0*/  BRA.U UP0, `(.L_x_38) ;  /* 0xfffffffd004c7547 */ /* 0x010fea000b83ffff */
.L_x_32:
[C---:B------:R-:W-:Y:S01]  /*21e0*/  LEA R3, R11.reuse, UR21, 0x3 ;  /* 0x000000150b037c11 */ /* 0x040fe2000f8e18ff */
[----:B------:R-:W-:Y:S01]  /*21f0*/  NOP ;  /* 0x0000000000007918 */ /* 0x000fe20000000000 */
[----:B-1----:R-:W-:Y:S02]  /*2200*/  SHF.L.U32 R0, R10, 0x1f, RZ ;  /* 0x0000001f0a007819 */ /* 0x002fe400000006ff */
[----:B------:R-:W-:Y:S02]  /*2210*/  LEA R5, R11, UR21, 0x4 ;  /* 0x000000150b057c11 */ /* 0x000fe4000f8e20ff */
[----:B---3--:R-:W1:Y:S02]  /*2220*/  SYNCS.PHASECHK.TRANS64.TRYWAIT P0, [R3+URZ+0xa0], R0 ;  /* 0x0000a000030075a7 */ /* 0x008e6400080011ff */
[----:B-1----:R-:W-:Y:S05]  /*2230*/  @!P0 BRA `(.L_x_39) ;  /* 0x0000006800cc8947 */ /* 0x002fea0003800000 */
.L_x_142:
[----:B------:R-:W3:Y:S01]  /*2240*/  LDS.128 R4, [R5+0x130] ;  /* 0x0001300005047984 */ /* 0x000ee20000000c00 */
[----:B------:R-:W-:Y:S01]  /*2250*/  UISETP.GE.AND UP0, UPT, UR42, 0x1, UPT ;  /* 0x000000012a00788c */ /* 0x000fe2000bf06270 */
[----:B------:R-:W-:Y:S01]  /*2260*/  @!PT LDS RZ, [RZ] ;  /* 0x00000000fffff984 */ /* 0x000fe20000000800 */
[----:B------:R-:W-:Y:S01]  /*2270*/  @!PT LDS RZ, [RZ] ;  /* 0x00000000fffff984 */ /* 0x000fe20000000800 */
[----:B------:R-:W-:Y:S01]  /*2280*/  @!PT LDS RZ, [RZ] ;  /* 0x00000000fffff984 */ /* 0x000fe20000000800 */
[----:B------:R-:W-:Y:S01]  /*2290*/  @!PT LDS RZ, [RZ] ;  /* 0x00000000fffff984 */ /* 0x000fe20000000800 */
[----:B------:R4:W-:Y:S06]  /*22a0*/  MEMBAR.ALL.CTA ;  /* 0x0000000000007992 */ /* 0x0009ec0000008000 */
[----:B----4-:R-:W4:Y:S01]  /*22b0*/  FENCE.VIEW.ASYNC.S ;  /* 0x00000000000073c6 */ /* 0x010f220000000000 */
[----:B---3--:R-:W-:-:S13]  /*22c0*/  LOP3.LUT P0, RZ, R6, 0x1, RZ, 0xc0, !PT ;  /* 0x0000000106ff7812 */ /* 0x008fda000780c0ff */
[----:B----4-:R-:W-:Y:S01]  /*22d0*/  VOTEU.ANY UP1, P0 ;  /* 0x0000000000ff7886 */ /* 0x010fe20000020100 */
[----:B------:R-:W-:-:S13]  /*22e0*/  PLOP3.LUT P0, PT, PT, PT, UP1, 0x80, 0x8 ;  /* 0x000000000008781c */ /* 0x000fda0003f0f018 */
[----:B-1----:R-:W-:Y:S02]  /*22f0*/  @P0 LOP3.LUT R0, R5, 0xffff, RZ, 0xc0, !PT ;  /* 0x0000ffff05000812 */ /* 0x002fe400078ec0ff */
[----:B------:R-:W-:Y:S02]  /*2300*/  @P0 MOV R2, R4 ;  /* 0x0000000400020202 */ /* 0x000fe40000000f00 */
[----:B------:R-:W-:Y:S01]  /*2310*/  @P0 R2UR UR5, R0 ;  /* 0x00000000000502ca */ /* 0x000fe200000e0000 */
[----:B------:R-:W-:Y:S01]  /*2320*/  VIADD R0, R3, 0xb0 ;  /* 0x000000b003007836 */ /* 0x000fe20000000000 */
[----:B------:R-:W-:Y:S02]  /*2330*/  @P0 SHF.R.U32.HI R4, RZ, 0x10, R5 ;  /* 0x00000010ff040819 */ /* 0x000fe40000011605 */
[----:B------:R-:W-:Y:S02]  /*2340*/  @P0 R2UR UR6, R2 ;  /* 0x00000000020602ca */ /* 0x000fe400000e0000 */
[----:B------:R-:W-:-:S02]  /*2350*/  PRMT R0, RZ, 0x654, R0 ;  /* 0x00000654ff007816 */ /* 0x000fc40000000000 */
[----:B------:R-:W-:Y:S02]  /*2360*/  @P0 R2UR UR4, R4 ;  /* 0x00000000040402ca */ /* 0x000fe400000e0000 */
[----:B------:R1:W-:Y:S03]  /*2370*/  SYNCS.ARRIVE.TRANS64.RED.A1T0 RZ, [R0+URZ], RZ ;  /* 0x000000ff00ff79a7 */ /* 0x0003e600081004ff */
[----:B------:R-:W-:-:S04]  /*2380*/  @UP1 UMOV UR39, UR5 ;  /* 0x0000000500271c82 */ /* 0x000fc80008000000 */
[----:B------:R-:W-:-:S04]  /*2390*/  @UP1 UMOV UR40, UR6 ;  /* 0x0000000600281c82 */ /* 0x000fc80008000000 */
[----:B------:R-:W-:Y:S01]  /*23a0*/  @UP1 UMOV UR36, UR4 ;  /* 0x0000000400241c82 */ /* 0x000fe20008000000 */
[----:B------:R-:W-:Y:S05]  /*23b0*/  BRA.U !UP0, `(.L_x_40) ;  /* 0x0000000108d47547 */ /* 0x000fea000b800000 */
[----:B------:R-:W2:Y:S01]  /*23c0*/  LDCU.128 UR12, c[0x0][0xb10] ;  /* 0x00016200ff0c77ac */ /* 0x000ea20008000c00 */
[----:B------:R-:W3:Y:S01]  /*23d0*/  LDCU UR22, c[0x0][0xb20] ;  /* 0x00016400ff1677ac */ /* 0x000ee20008000800 */
[----:B------:R-:W4:Y:S01]  /*23e0*/  LDCU UR20, c[0x0][0xb0c] ;  /* 0x00016180ff1477ac */ /* 0x000f220008000800 */
[----:B------:R-:W1:Y:S01]  /*23f0*/  LDCU.64 UR8, c[0x0][0xb28] ;  /* 0x00016500ff0877ac */ /* 0x000e620008000a00 */
[----:B------:R-:W-:Y:S02]  /*2400*/  UISETP.NE.AND UP3, UPT, UR42, 0x1, UPT ;  /* 0x000000012a00788c */ /* 0x000fe4000bf65270 */
[----:B--2---:R-:W-:Y:S02]  /*2410*/  UIMAD.WIDE.U32 UR10, UR41, UR15, URZ ;  /* 0x0000000f290a72a5 */ /* 0x004fe4000f8e00ff */
[----:B------:R-:W-:Y:S02]  /*2420*/  UIMAD.WIDE.U32 UR4, UR43, UR12, URZ ;  /* 0x0000000c2b0472a5 */ /* 0x000fe4000f8e00ff */
[----:B------:R-:W-:-:S02]  /*2430*/  UISETP.NE.AND UP0, UPT, UR14, 0x1, UPT ;  /* 0x000000010e00788c */ /* 0x000fc4000bf05270 */
[----:B------:R-:W-:Y:S01]  /*2440*/  UIMAD.WIDE.U32 UR18, UR39, UR15, URZ ;  /* 0x0000000f271272a5 */ /* 0x000fe2000f8e00ff */
[----:B------:R-:W-:Y:S02]  /*2450*/  UMOV UR10, UR11 ;  /* 0x0000000b000a7c82 */ /* 0x000fe40008000000 */
[----:B------:R-:W-:Y:S01]  /*2460*/  UMOV UR4, UR5 ;  /* 0x0000000500047c82 */ /* 0x000fe20008000000 */
[----:B---3--:R-:W-:Y:S02]  /*2470*/  USHF.R.U32.HI UR10, URZ, UR22, UR10 ;  /* 0x00000016ff0a7299 */ /* 0x008fe4000801160a */
[----:B----4-:R-:W-:Y:S02]  /*2480*/  UISETP.NE.AND UP2, UPT, UR20, 0x1, UPT ;  /* 0x000000011400788c */ /* 0x010fe4000bf45270 */
[----:B------:R-:W-:Y:S02]  /*2490*/  USHF.R.U32.HI UR4, URZ, UR13, UR4 ;  /* 0x0000000dff047299 */ /* 0x000fe40008011604 */
[----:B------:R-:W-:-:S02]  /*24a0*/  USEL UR5, UR41, UR10, !UP0 ;  /* 0x0000000a29057287 */ /* 0x000fc4000c000000 */
[----:B------:R-:W-:Y:S02]  /*24b0*/  USEL UR6, UR43, UR4, !UP2 ;  /* 0x000000042b067287 */ /* 0x000fe4000d000000 */
[----:B-1----:R-:W-:Y:S01]  /*24c0*/  UIMAD.WIDE.U32 UR10, UR5, UR8, URZ ;  /* 0x00000008050a72a5 */ /* 0x002fe2000f8e00ff */
[----:B------:R-:W-:Y:S01]  /*24d0*/  UMOV UR4, UR19 ;  /* 0x0000001300047c82 */ /* 0x000fe20008000000 */
[----:B------:R-:W-:Y:S02]  /*24e0*/  UIMAD.WIDE.U32 UR16, UR40, UR12, URZ ;  /* 0x0000000c281072a5 */ /* 0x000fe4000f8e00ff */
[----:B------:R-:W-:-:S03]  /*24f0*/  UIMAD.WIDE.U32 UR18, UR6, UR8, URZ ;  /* 0x00000008061272a5 */ /* 0x000fc6000f8e00ff */
[----:B------:R-:W-:Y:S01]  /*2500*/  UMOV UR10, UR11 ;  /* 0x0000000b000a7c82 */ /* 0x000fe20008000000 */
[----:B------:R-:W-:Y:S02]  /*2510*/  USHF.R.U32.HI UR4, URZ, UR22, UR4 ;  /* 0x00000016ff047299 */ /* 0x000fe40008011604 */
[----:B------:R-:W-:Y:S01]  /*2520*/  @UP3 USHF.R.U32.HI UR5, URZ, UR9, UR10 ;  /* 0x00000009ff053299 */ /* 0x000fe2000801160a */
[----:B------:R-:W-:Y:S01]  /*2530*/  UMOV UR16, UR17 ;  /* 0x0000001100107c82 */ /* 0x000fe20008000000 */
[----:B------:R-:W-:Y:S01]  /*2540*/  UMOV UR18, UR19 ;  /* 0x0000001300127c82 */ /* 0x000fe20008000000 */
[----:B------:R-:W-:Y:S02]  /*2550*/  USHF.R.U32.HI UR13, URZ, UR13, UR16 ;  /* 0x0000000dff0d7299 */ /* 0x000fe40008011610 */
[----:B------:R-:W-:Y:S02]  /*2560*/  USEL UR4, UR39, UR4, !UP0 ;  /* 0x0000000427047287 */ /* 0x000fe4000c000000 */
[----:B------:R-:W-:-:S02]  /*2570*/  @UP3 USHF.R.U32.HI UR6, URZ, UR9, UR18 ;  /* 0x00000009ff063299 */ /* 0x000fc40008011612 */
[----:B------:R-:W-:Y:S02]  /*2580*/  UIMAD UR10, UR42, UR5, URZ ;  /* 0x000000052a0a72a4 */ /* 0x000fe4000f8e02ff */
[----:B------:R-:W-:Y:S02]  /*2590*/  USEL UR5, UR40, UR13, !UP2 ;  /* 0x0000000d28057287 */ /* 0x000fe4000d000000 */
[----:B------:R-:W-:Y:S02]  /*25a0*/  UIMAD UR12, UR42, UR6, URZ ;  /* 0x000000062a0c72a4 */ /* 0x000fe4000f8e02ff */
[----:B------:R-:W-:Y:S02]  /*25b0*/  UISETP.GE.AND UP0, UPT, UR4, UR10, UPT ;  /* 0x0000000a0400728c */ /* 0x000fe4000bf06270 */
[----:B------:R-:W-:Y:S02]  /*25c0*/  UIMAD.WIDE.U32 UR10, UR4, UR8, URZ ;  /* 0x00000008040a72a5 */ /* 0x000fe4000f8e00ff */
[----:B------:R-:W-:-:S02]  /*25d0*/  UISETP.GE.OR UP0, UPT, UR5, UR12, UP0 ;  /* 0x0000000c0500728c */ /* 0x000fc40008706670 */
        /* <DEDUP_REMOVED lines=19> */
.L_x_40:
[----:B------:R-:W3:Y:S02]  /*2710*/  LDCU UR4, c[0x0][0xb30] ;  /* 0x00016600ff0477ac */ /* 0x000ee40008000800 */
[----:B---3--:R-:W-:-:S09]  /*2720*/  UISETP.NE.AND UP0, UPT, UR4, 0x1, UPT ;  /* 0x000000010400788c */ /* 0x008fd2000bf05270 */
[----:B------:R-:W-:Y:S05]  /*2730*/  BRA.U UP0, `(.L_x_41) ;  /* 0x0000000100447547 */ /* 0x000fea000b800000 */
[----:B------:R-:W3:Y:S01]  /*2740*/  LDCU.128 UR12, c[0x0][0xb10] ;  /* 0x00016200ff0c77ac */ /* 0x000ee20008000c00 */
[----:B------:R-:W4:Y:S01]  /*2750*/  LDCU UR10, c[0x0][0xb0c] ;  /* 0x00016180ff0a77ac */ /* 0x000f220008000800 */
[----:B------:R-:W1:Y:S01]  /*2760*/  LDCU UR6, c[0x0][0xb20] ;  /* 0x00016400ff0677ac */ /* 0x000e620008000800 */
[----:B---3--:R-:W-:Y:S02]  /*2770*/  UIMAD.WIDE.U32 UR8, UR40, UR12, URZ ;  /* 0x0000000c280872a5 */ /* 0x008fe4000f8e00ff */
[----:B------:R-:W-:Y:S02]  /*2780*/  UIMAD.WIDE.U32 UR4, UR39, UR15, URZ ;  /* 0x0000000f270472a5 */ /* 0x000fe4000f8e00ff */
[----:B----4-:R-:W-:Y:S02]  /*2790*/  UISETP.NE.AND UP2, UPT, UR10, 0x1, UPT ;  /* 0x000000010a00788c */ /* 0x010fe4000bf45270 */
[----:B------:R-:W-:Y:S01]  /*27a0*/  UISETP.NE.AND UP0, UPT, UR14, 0x1, UPT ;  /* 0x000000010e00788c */ /* 0x000fe2000bf05270 */
[----:B------:R-:W-:-:S02]  /*27b0*/  UMOV UR8, UR9 ;  /* 0x0000000900087c82 */ /* 0x000fc40008000000 */
[----:B------:R-:W-:Y:S01]  /*27c0*/  UMOV UR4, UR5 ;  /* 0x0000000500047c82 */ /* 0x000fe20008000000 */
[----:B------:R-:W-:Y:S02]  /*27d0*/  USHF.R.U32.HI UR13, URZ, UR13, UR8 ;  /* 0x0000000dff0d7299 */ /* 0x000fe40008011608 */
[----:B-1----:R-:W-:Y:S02]  /*27e0*/  USHF.R.U32.HI UR4, URZ, UR6, UR4 ;  /* 0x00000006ff047299 */ /* 0x002fe40008011604 */
[----:B------:R-:W-:Y:S02]  /*27f0*/  USEL UR5, UR40, UR13, !UP2 ;  /* 0x0000000d28057287 */ /* 0x000fe4000d000000 */
[----:B------:R-:W-:-:S04]  /*2800*/  USEL UR4, UR39, UR4, !UP0 ;  /* 0x0000000427047287 */ /* 0x000fc8000c000000 */
[----:B------:R-:W-:Y:S02]  /*2810*/  UIADD3 UR6, UPT, UPT, UR5, -UR4, URZ ;  /* 0x8000000405067290 */ /* 0x000fe4000fffe0ff */
[----:B------:R-:W-:Y:S02]  /*2820*/  UIADD3 UR4, UPT, UPT, -UR5, UR4, URZ ;  /* 0x0000000405047290 */ /* 0x000fe4000fffe1ff */
[----:B------:R-:W-:Y:S02]  /*2830*/  UIMAD UR39, UR6, UR14, UR39 ;  /* 0x0000000e062772a4 */ /* 0x000fe4000f8e0227 */
[----:B------:R-:W-:-:S12]  /*2840*/  UIMAD UR40, UR4, UR10, UR40 ;  /* 0x0000000a042872a4 */ /* 0x000fd8000f8e0228 */
.L_x_41:
[----:B------:R-:W-:Y:S01]  /*2850*/  VIADD R11, R11, 0x1 ;  /* 0x000000010b0b7836 */ /* 0x000fe20000000000 */
[----:B------:R-:W-:Y:S02]  /*2860*/  R2UR UR5, R66 ;  /* 0x00000000420572ca */ /* 0x000fe400000e0000 */
[----:B------:R-:W-:Y:S02]  /*2870*/  R2UR UR4, R65 ;  /* 0x00000000410472ca */ /* 0x000fe400000e0000 */
[C---:B------:R-:W-:Y:S02]  /*2880*/  ISETP.NE.AND P0, PT, R11.reuse, 0x2, PT ;  /* 0x000000020b00780c */ /* 0x040fe40003f05270 */
[----:B------:R-:W-:Y:S02]  /*2890*/  PLOP3.LUT P1, PT, PT, PT, PT, 0x80, 0x8 ;  /* 0x000000000008781c */ /* 0x000fe40003f2f070 */
[----:B------:R-:W-:Y:S02]  /*28a0*/  SEL R3, RZ, 0x1, P0 ;  /* 0x00000001ff037807 */ /* 0x000fe40000000000 */
[----:B------:R-:W-:-:S02]  /*28b0*/  SEL R11, R11, RZ, P0 ;  /* 0x000000ff0b0b7207 */ /* 0x000fc40000000000 */
[----:B------:R-:W-:Y:S01]  /*28c0*/  LOP3.LUT R10, R10, R3, RZ, 0x3c, !PT ;  /* 0x000000030a0a7212 */ /* 0x000fe200078e3cff */
[----:B------:R-:W-:Y:S02]  /*28d0*/  UIADD3 UR16, UPT, UPT, UR40, UR5, URZ ;  /* 0x0000000528107290 */ /* 0x000fe4000fffe0ff */
[----:B------:R-:W-:Y:S01]  /*28e0*/  UIADD3 UR20, UPT, UPT, UR39, UR4, URZ ;  /* 0x0000000427147290 */ /* 0x000fe2000fffe0ff */
[----:B------:R-:W-:Y:S11]  /*28f0*/  BRA.U UP1, `(.L_x_42) ;  /* 0xfffffff101447547 */ /* 0x000ff6000b83ffff */
[----:B------:R-:W-:Y:S01]  /*2900*/  UIADD3 UR21, UPT, UPT, UR21, 0x28, URZ ;  /* 0x0000002815157890 */ /* 0x000fe2000fffe0ff */
[----:B------:R-:W-:-:S03]  /*2910*/  SHF.L.U32 R3, R12, 0x1f, RZ ;  /* 0x0000001f0c037819 */ /* 0x000fc600000006ff */
[----:B------:R-:W-:-:S09]  /*2920*/  ULEA UR4, UR7, UR21, 0x3 ;  /* 0x0000001507047291 */ /* 0x000fd2000f8e18ff */
[----:B------:R-:W3:Y:S02]  /*2930*/  SYNCS.PHASECHK.TRANS64.TRYWAIT P0, [UR4], R3 ;  /* 0x00000003ff0075a7 */ /* 0x000ee40008001104 */
[----:B---3--:R-:W-:Y:S05]  /*2940*/  @!P0 BRA `(.L_x_43) ;  /* 0x00000064001c8947 */ /* 0x008fea0003800000 */
.L_x_144:
[----:B------:R-:W-:-:S04]  /*2950*/  UIADD3 UR4, UPT, UPT, UR7, 0x1, URZ ;  /* 0x0000000107047890 */ /* 0x000fc8000fffe0ff */
[----:B------:R-:W-:-:S04]  /*2960*/  UISETP.NE.AND UP0, UPT, UR4, 0x5, UPT ;  /* 0x000000050400788c */ /* 0x000fc8000bf05270 */
[----:B------:R-:W-:Y:S02]  /*2970*/  USEL UR6, URZ, 0x1, UP0 ;  /* 0x00000001ff067887 */ /* 0x000fe40008000000 */
[----:B------:R-:W-:-:S04]  /*2980*/  USEL UR4, UR4, URZ, UP0 ;  /* 0x000000ff04047287 */ /* 0x000fc80008000000 */
[----:B------:R-:W-:Y:S01]  /*2990*/  ULEA UR5, UR4, UR21, 0x3 ;  /* 0x0000001504057291 */ /* 0x000fe2000f8e18ff */
[----:B------:R-:W-:-:S04]  /*29a0*/  LOP3.LUT R2, R12, UR6, RZ, 0x3c, !PT ;  /* 0x000000060c027c12 */ /* 0x000fc8000f8e3cff */
[----:B-1----:R-:W-:-:S04]  /*29b0*/  SHF.L.U32 R3, R2, 0x1f, RZ ;  /* 0x0000001f02037819 */ /* 0x002fc800000006ff */
[----:B------:R-:W1:Y:S02]  /*29c0*/  SYNCS.PHASECHK.TRANS64.TRYWAIT P0, [UR5], R3 ;  /* 0x00000003ff0075a7 */ /* 0x000e640008001105 */
[----:B-1----:R-:W-:Y:S05]  /*29d0*/  @!P0 BRA `(.L_x_44) ;  /* 0x0000006400108947 */ /* 0x002fea0003800000 */
.L_x_146:
        /* <DEDUP_REMOVED lines=9> */
.L_x_148:
        /* <DEDUP_REMOVED lines=9> */
.L_x_150:
[----:B------:R-:W-:-:S04]  /*2b00*/  UIADD3 UR4, UPT, UPT, UR4, 0x1, URZ ;  /* 0x0000000104047890 */ /* 0x000fc8000fffe0ff */
[----:B------:R-:W-:-:S04]  /*2b10*/  UISETP.NE.AND UP0, UPT, UR4, 0x5, UPT ;  /* 0x000000050400788c */ /* 0x000fc8000bf05270 */
[----:B------:R-:W-:Y:S02]  /*2b20*/  USEL UR5, URZ, 0x1, UP0 ;  /* 0x00000001ff057887 */ /* 0x000fe40008000000 */
[----:B------:R-:W-:-:S04]  /*2b30*/  USEL UR4, UR4, URZ, UP0 ;  /* 0x000000ff04047287 */ /* 0x000fc80008000000 */
[----:B------:R-:W-:Y:S01]  /*2b40*/  ULEA UR4, UR4, UR21, 0x3 ;  /* 0x0000001504047291 */ /* 0x000fe2000f8e18ff */
[----:B-1----:R-:W-:-:S04]  /*2b50*/  LOP3.LUT R3, R2, UR5, RZ, 0x3c, !PT ;  /* 0x0000000502037c12 */ /* 0x002fc8000f8e3cff */
[----:B------:R-:W-:Y:S01]  /*2b60*/  SHF.L.U32 R3, R3, 0x1f, RZ ;  /* 0x0000001f03037819 */ /* 0x000fe200000006ff */
[----:B------:R-:W-:-:S07]  /*2b70*/  IMAD.U32 R0, RZ, RZ, UR4 ;  /* 0x00000004ff007e24 */ /* 0x000fce000f8e00ff */
.L_x_47:
[----:B-1----:R1:W3:Y:S02]  /*2b80*/  SYNCS.PHASECHK.TRANS64.TRYWAIT P0, [R0+URZ], R3 ;  /* 0x00000003000075a7 */ /* 0x0022e400080011ff */
[----:B---3--:R-:W-:Y:S05]  /*2b90*/  @!P0 NANOSLEEP.SYNCS 0x989680 ;  /* 0x009896800000895d */ /* 0x008fea0003900000 */
[----:B------:R-:W3:Y:S02]  /*2ba0*/  @!P0 SYNCS.PHASECHK.TRANS64 P0, [R0+URZ], R3 ;  /* 0x00000003000085a7 */ /* 0x000ee400080010ff */
[----:B--23--:R-:W-:Y:S05]  /*2bb0*/  @P0 EXIT ;  /* 0x000000000000094d */ /* 0x00cfea0003800000 */
[----:B------:R-:W-:Y:S05]  /*2bc0*/  BRA `(.L_x_47) ;  /* 0xfffffffc00ec7947 */ /* 0x000fea000383ffff */
.L_x_22:
[----:B------:R-:W2:Y:S02]  /*2bd0*/  S2UR UR4, SR_CgaCtaId ;  /* 0x00000000000479c3 */ /* 0x000ea40000008800 */
[----:B--2---:R-:W-:-:S04]  /*2be0*/  UISETP.NE.AND UP0, UPT, UR4, URZ, UPT ;  /* 0x000000ff0400728c */ /* 0x004fc8000bf05270 */
[----:B------:R-:W-:-:S09]  /*2bf0*/  UISETP.NE.OR UP0, UPT, UR17, 0x1, UP0 ;  /* 0x000000011100788c */ /* 0x000fd20008705670 */
[----:B------:R-:W-:Y:S05]  /*2c00*/  BRA.U UP0, `(.L_x_48) ;  /* 0x00000005004c7547 */ /* 0x000fea000b800000 */
[----:B------:R-:W2:Y:S01]  /*2c10*/  S2UR UR5, SR_CgaCtaId ;  /* 0x00000000000579c3 */ /* 0x000ea20000008800 */
[----:B------:R-:W-:Y:S01]  /*2c20*/  UMOV UR4, 0x400 ;  /* 0x0000040000047882 */ /* 0x000fe20000000000 */
[----:B------:R-:W-:Y:S01]  /*2c30*/  ISETP.GE.U32.AND P2, PT, R0, 0x4, PT ;  /* 0x000000040000780c */ /* 0x000fe20003f46070 */
[----:B------:R-:W-:Y:S01]  /*2c40*/  IMAD.MOV.U32 R12, RZ, RZ, 0x1 ;  /* 0x00000001ff0c7424 */ /* 0x000fe200078e00ff */
[----:B------:R-:W-:Y:S02]  /*2c50*/  CS2R R10, SRZ ;  /* 0x00000000000a7805 */ /* 0x000fe4000001ff00 */
[----:B------:R-:W-:Y:S01]  /*2c60*/  CS2R R8, SRZ ;  /* 0x0000000000087805 */ /* 0x000fe2000001ff00 */
[----:B--2---:R-:W-:-:S03]  /*2c70*/  ULEA UR6, UR5, UR4, 0x18 ;  /* 0x0000000405067291 */ /* 0x004fc6000f8ec0ff */
[----:B------:R-:W-:-:S09]  /*2c80*/  UMOV UR5, URZ ;  /* 0x000000ff00057c82 */ /* 0x000fd20008000000 */
.L_x_52:
[----:B------:R-:W-:Y:S02]  /*2c90*/  LEA R2, R8, UR6, 0x3 ;  /* 0x0000000608027c11 */ /* 0x000fe4000f8e18ff */
[----:B------:R-:W-:-:S03]  /*2ca0*/  SHF.L.U32 R5, R9, 0x1f, RZ ;  /* 0x0000001f09057819 */ /* 0x000fc600000006ff */
[----:B------:R-:W-:Y:S01]  /*2cb0*/  VIADD R4, R2, 0x110 ;  /* 0x0000011002047836 */ /* 0x000fe20000000000 */
[----:B------:R-:W2:Y:S02]  /*2cc0*/  SYNCS.PHASECHK.TRANS64.TRYWAIT P0, [R2+URZ+0x100], R5 ;  /* 0x00010005020075a7 */ /* 0x000ea400080011ff */
[----:B--2---:R-:W-:Y:S05]  /*2cd0*/  @!P0 BRA `(.L_x_49) ;  /* 0x0000006000988947 */ /* 0x004fea0003800000 */
.L_x_151:
[----:B------:R-:W-:Y:S01]  /*2ce0*/  ULEA UR4, UR5, UR6, 0x3 ;  /* 0x0000000605047291 */ /* 0x000fe2000f8e18ff */
[----:B------:R-:W-:Y:S02]  /*2cf0*/  PRMT R4, RZ, 0x654, R4 ;  /* 0x00000654ff047816 */ /* 0x000fe40000000004 */
[----:B--2---:R-:W-:Y:S01]  /*2d00*/  SHF.L.U32 R5, R12, 0x1f, RZ ;  /* 0x0000001f0c057819 */ /* 0x004fe200000006ff */
[----:B------:R-:W-:Y:S01]  /*2d10*/  UIADD3 UR7, UPT, UPT, UR4, 0xa0, URZ ;  /* 0x000000a004077890 */ /* 0x000fe2000fffe0ff */
[----:B------:R2:W-:Y:S05]  /*2d20*/  SYNCS.ARRIVE.TRANS64.RED.A1T0 RZ, [R4+URZ], RZ ;  /* 0x000000ff04ff79a7 */ /* 0x0005ea00081004ff */
[----:B------:R-:W-:Y:S01]  /*2d30*/  IMAD.U32 R7, RZ, RZ, UR7 ;  /* 0x00000007ff077e24 */ /* 0x000fe2000f8e00ff */
[----:B------:R-:W3:Y:S04]  /*2d40*/  SYNCS.PHASECHK.TRANS64.TRYWAIT P0, [UR4+0xb0], R5 ;  /* 0x0000b005ff0075a7 */ /* 0x000ee80008001104 */
[----:B------:R-:W-:Y:S01]  /*2d50*/  PRMT R6, R0, 0x654, R7 ;  /* 0x0000065400067816 */ /* 0x000fe20000000007 */
[----:B--2---:R-:W-:Y:S01]  /*2d60*/  @!P2 IMAD.MOV.U32 R4, RZ, RZ, 0x10 ;  /* 0x00000010ff04a424 */ /* 0x004fe200078e00ff */
[----:B---3--:R-:W-:Y:S06]  /*2d70*/  @!P0 BRA `(.L_x_50) ;  /* 0x0000006000848947 */ /* 0x008fec0003800000 */
.L_x_153:
[----:B------:R-:W-:Y:S01]  /*2d80*/  ULEA UR8, UR5, UR6, 0x4 ;  /* 0x0000000605087291 */ /* 0x000fe2000f8e20ff */
[----:B------:R-:W-:Y:S01]  /*2d90*/  SEL R3, R6, R3, !P2 ;  /* 0x0000000306037207 */ /* 0x000fe20005000000 */
[----:B------:R-:W-:Y:S01]  /*2da0*/  UIADD3 UR9, UPT, UPT, UR4, 0xa0, URZ ;  /* 0x000000a004097890 */ /* 0x000fe2000fffe0ff */
[----:B--2---:R-:W-:Y:S01]  /*2db0*/  LEA R2, R11, UR6, 0x3 ;  /* 0x000000060b027c11 */ /* 0x004fe2000f8e18ff */
[----:B------:R-:W-:Y:S01]  /*2dc0*/  UIADD3 UR8, UPT, UPT, UR8, 0x130, URZ ;  /* 0x0000013008087890 */ /* 0x000fe2000fffe0ff */
[----:B------:R-:W-:Y:S01]  /*2dd0*/  SHF.L.U32 R5, R10, 0x1f, RZ ;  /* 0x0000001f0a057819 */ /* 0x000fe200000006ff */
[----:B------:R2:W-:Y:S01]  /*2de0*/  @!P2 SYNCS.ARRIVE.TRANS64.RED RZ, [R3+URZ], R4 ;  /* 0x0000000403ffa9a7 */ /* 0x0005e200080004ff */
[----:B------:R-:W-:Y:S01]  /*2df0*/  UIADD3 UR4, UPT, UPT, UR5, 0x1, URZ ;  /* 0x0000000105047890 */ /* 0x000fe2000fffe0ff */
[----:B------:R-:W-:-:S03]  /*2e00*/  VIADD R8, R8, 0x1 ;  /* 0x0000000108087836 */ /* 0x000fc60000000000 */
[----:B------:R-:W-:Y:S02]  /*2e10*/  UISETP.NE.AND UP0, UPT, UR4, 0x2, UPT ;  /* 0x000000020400788c */ /* 0x000fe4000bf05270 */
[----:B------:R-:W-:Y:S06]  /*2e20*/  UGETNEXTWORKID.BROADCAST [UR8], [UR9] ;  /* 0x00000000080073ca */ /* 0x000fec0008000100 */
[----:B------:R-:W-:Y:S01]  /*2e30*/  USEL UR7, URZ, 0x1, UP0 ;  /* 0x00000001ff077887 */ /* 0x000fe20008000000 */
[----:B------:R-:W-:Y:S01]  /*2e40*/  ISETP.NE.AND P0, PT, R8, 0x2, PT ;  /* 0x000000020800780c */ /* 0x000fe20003f05270 */
[----:B------:R-:W-:Y:S01]  /*2e50*/  USEL UR5, UR4, URZ, UP0 ;  /* 0x000000ff04057287 */ /* 0x000fe20008000000 */
[----:B------:R-:W3:Y:S03]  /*2e60*/  SYNCS.PHASECHK.TRANS64.TRYWAIT P1, [R2+URZ+0xa0], R5 ;  /* 0x0000a005020075a7 */ /* 0x000ee600080211ff */
[----:B------:R-:W-:Y:S01]  /*2e70*/  LOP3.LUT R12, R12, UR7, RZ, 0x3c, !PT ;  /* 0x000000070c0c7c12 */ /* 0x000fe2000f8e3cff */
[----:B--23--:R-:W-:Y:S07]  /*2e80*/  @!P1 BRA `(.L_x_51) ;  /* 0x0000006000589947 */ /* 0x00cfee0003800000 */
.L_x_154:
[C---:B------:R-:W-:Y:S01]  /*2e90*/  LEA R4, R11.reuse, UR6, 0x4 ;  /* 0x000000060b047c11 */ /* 0x040fe2000f8e20ff */
[----:B--2---:R-:W-:Y:S01]  /*2ea0*/  VIADD R2, R2, 0xb0 ;  /* 0x000000b002027836 */ /* 0x004fe20000000000 */
[----:B------:R-:W-:Y:S01]  /*2eb0*/  SEL R8, R8, RZ, P0 ;  /* 0x000000ff08087207 */ /* 0x000fe20000000000 */
[----:B------:R-:W-:-:S03]  /*2ec0*/  VIADD R11, R11, 0x1 ;  /* 0x000000010b0b7836 */ /* 0x000fc60000000000 */
[----:B------:R-:W2:Y:S01]  /*2ed0*/  LDS.128 R4, [R4+0x130] ;  /* 0x0001300004047984 */ /* 0x000ea20000000c00 */
[----:B------:R-:W-:Y:S02]  /*2ee0*/  PRMT R2, RZ, 0x654, R2 ;  /* 0x00000654ff027816 */ /* 0x000fe40000000002 */
[C---:B------:R-:W-:Y:S01]  /*2ef0*/  ISETP.NE.AND P1, PT, R11.reuse, 0x2, PT ;  /* 0x000000020b00780c */ /* 0x040fe20003f25270 */
[----:B------:R-:W-:Y:S01]  /*2f00*/  @!PT LDS RZ, [RZ] ;  /* 0x00000000fffff984 */ /* 0x000fe20000000800 */
[----:B------:R-:W-:Y:S01]  /*2f10*/  @!PT LDS RZ, [RZ] ;  /* 0x00000000fffff984 */ /* 0x000fe20000000800 */
[----:B------:R-:W-:Y:S01]  /*2f20*/  @!PT LDS RZ, [RZ] ;  /* 0x00000000fffff984 */ /* 0x000fe20000000800 */
[----:B------:R-:W-:Y:S01]  /*2f30*/  @!PT LDS RZ, [RZ] ;  /* 0x00000000fffff984 */ /* 0x000fe20000000800 */
[----:B------:R3:W-:Y:S06]  /*2f40*/  MEMBAR.ALL.CTA ;  /* 0x0000000000007992 */ /* 0x0007ec0000008000 */
[----:B---3--:R-:W3:Y:S01]  /*2f50*/  FENCE.VIEW.ASYNC.S ;  /* 0x00000000000073c6 */ /* 0x008ee20000000000 */
[----:B------:R-:W-:Y:S01]  /*2f60*/  SEL R11, R11, RZ, P1 ;  /* 0x000000ff0b0b7207 */ /* 0x000fe20000800000 */
[----:B---3--:R3:W-:Y:S01]  /*2f70*/  SYNCS.ARRIVE.TRANS64.RED.A1T0 RZ, [R2+URZ], RZ ;  /* 0x000000ff02ff79a7 */ /* 0x0087e200081004ff */
[----:B--2---:R-:W-:-:S02]  /*2f80*/  LOP3.LUT P3, RZ, R6, 0x1, RZ, 0xc0, !PT ;  /* 0x0000000106ff7812 */ /* 0x004fc4000786c0ff */
[----:B------:R-:W-:-:S04]  /*2f90*/  SEL R5, RZ, 0x1, P1 ;  /* 0x00000001ff057807 */ /* 0x000fc80000800000 */
[----:B------:R-:W-:Y:S02]  /*2fa0*/  LOP3.LUT R10, R10, R5, RZ, 0x3c, !PT ;  /* 0x000000050a0a7212 */ /* 0x000fe400078e3cff */
[----:B---3--:R-:W-:-:S04]  /*2fb0*/  SEL R2, RZ, 0x1, P0 ;  /* 0x00000001ff027807 */ /* 0x008fc80000000000 */
[----:B------:R-:W-:Y:S01]  /*2fc0*/  LOP3.LUT R9, R9, R2, RZ, 0x3c, !PT ;  /* 0x0000000209097212 */ /* 0x000fe200078e3cff */
[----:B------:R-:W-:Y:S06]  /*2fd0*/  @P3 BRA `(.L_x_52) ;  /* 0xfffffffc002c3947 */ /* 0x000fec000383ffff */
[----:B------:R-:W-:Y:S01]  /*2fe0*/  ULEA UR4, UR5, UR6, 0x3 ;  /* 0x0000000605047291 */ /* 0x000fe2000f8e18ff */
[----:B------:R-:W-:-:S08]  /*2ff0*/  SHF.L.U32 R3, R12, 0x1f, RZ ;  /* 0x0000001f0c037819 */ /* 0x000fd000000006ff */
[----:B------:R-:W2:Y:S02]  /*3000*/  SYNCS.PHASECHK.TRANS64 P0, [UR4+0xb0], R3 ;  /* 0x0000b003ff0075a7 */ /* 0x000ea40008001004 */
[----:B--2---:R-:W-:Y:S05]  /*3010*/  @P0 BRA `(.L_x_53) ;  /* 0x0000000000080947 */ /* 0x004fea0003800000 */
[----:B------:R-:W2:Y:S02]  /*3020*/  SYNCS.PHASECHK.TRANS64.TRYWAIT P0, [UR4+0xb0], R3 ;  /* 0x0000b003ff0075a7 */ /* 0x000ea40008001104 */
[----:B--2---:R-:W-:Y:S05]  /*3030*/  @!P0 BRA `(.L_x_54) ;  /* 0x0000006000008947 */ /* 0x004fea0003800000 */
.L_x_53:
[----:B------:R-:W-:-:S04]  /*3040*/  UIADD3 UR7, UPT, UPT, UR5, 0x1, URZ ;  /* 0x0000000105077890 */ /* 0x000fc8000fffe0ff */
[----:B------:R-:W-:-:S04]  /*3050*/  UISETP.NE.AND UP0, UPT, UR7, 0x2, UPT ;  /* 0x000000020700788c */ /* 0x000fc8000bf05270 */
[----:B------:R-:W-:Y:S02]  /*3060*/  USEL UR8, URZ, 0x1, UP0 ;  /* 0x00000001ff087887 */ /* 0x000fe40008000000 */
[----:B------:R-:W-:-:S04]  /*3070*/  USEL UR7, UR7, URZ, UP0 ;  /* 0x000000ff07077287 */ /* 0x000fc80008000000 */
[----:B------:R-:W-:Y:S01]  /*3080*/  ULEA UR7, UR7, UR6, 0x3 ;  /* 0x0000000607077291 */ /* 0x000fe2000f8e18ff */
[----:B--2---:R-:W-:-:S04]  /*3090*/  LOP3.LUT R3, R12, UR8, RZ, 0x3c, !PT ;  /* 0x000000080c037c12 */ /* 0x004fc8000f8e3cff */
[----:B------:R-:W-:-:S04]  /*30a0*/  SHF.L.U32 R0, R3, 0x1f, RZ ;  /* 0x0000001f03007819 */ /* 0x000fc800000006ff */
[----:B------:R-:W2:Y:S02]  /*30b0*/  SYNCS.PHASECHK.TRANS64 P0, [UR7+0xb0], R0 ;  /* 0x0000b000ff0075a7 */ /* 0x000ea40008001007 */
[----:B-12---:R-:W-:Y:S05]  /*30c0*/  @P0 EXIT ;  /* 0x000000000000094d */ /* 0x006fea0003800000 */
[----:B------:R-:W-:Y:S02]  /*30d0*/  SHF.L.U32 R3, R3, 0x1f, RZ ;  /* 0x0000001f03037819 */ /* 0x000fe400000006ff */
[----:B------:R-:W-:-:S07]  /*30e0*/  MOV R0, UR7 ;  /* 0x0000000700007c02 */ /* 0x000fce0008000f00 */
.L_x_55:
[----:B-1----:R1:W2:Y:S02]  /*30f0*/  SYNCS.PHASECHK.TRANS64.TRYWAIT P0, [R0+URZ+0xb0], R3 ;  /* 0x0000b003000075a7 */ /* 0x0022a400080011ff */
[----:B--2---:R-:W-:Y:S05]  /*3100*/  @!P0 NANOSLEEP.SYNCS 0x989680 ;  /* 0x009896800000895d */ /* 0x004fea0003900000 */
[----:B------:R-:W2:Y:S02]  /*3110*/  @!P0 SYNCS.PHASECHK.TRANS64 P0, [R0+URZ+0xb0], R3 ;  /* 0x0000b003000085a7 */ /* 0x000ea400080010ff */
[----:B--2---:R-:W-:Y:S05]  /*3120*/  @P0 EXIT ;  /* 0x000000000000094d */ /* 0x004fea0003800000 */
[----:B------:R-:W-:Y:S05]  /*3130*/  BRA `(.L_x_55) ;  /* 0xfffffffc00ec7947 */ /* 0x000fea000383ffff */
.L_x_48:
[----:B------:R-:W-:Y:S05]  /*3140*/  BRA.U UP4, `(.L_x_56) ;  /* 0x0000000d04d87547 */ /* 0x000fea000b800000 */
[----:B------:R-:W2:Y:S01]  /*3150*/  S2UR UR7, SR_CgaCtaId ;  /* 0x00000000000779c3 */ /* 0x000ea20000008800 */
[----:B------:R-:W-:Y:S01]  /*3160*/  UMOV UR4, 0x40 ;  /* 0x0000004000047882 */ /* 0x000fe20000000000 */
[----:B------:R-:W-:Y:S01]  /*3170*/  NOP ;  /* 0x0000000000007918 */ /* 0x000fe20000000000 */
[----:B------:R-:W-:Y:S01]  /*3180*/  UMOV UR6, 0x400 ;  /* 0x0000040000067882 */ /* 0x000fe20000000000 */
[----:B--2---:R-:W-:Y:S02]  /*3190*/  ULEA UR5, UR7, UR4, 0x18 ;  /* 0x0000000407057291 */ /* 0x004fe4000f8ec0ff */
[----:B------:R-:W-:-:S07]  /*31a0*/  ULEA UR6, UR7, UR6, 0x18 ;  /* 0x0000000607067291 */ /* 0x000fce000f8ec0ff */
[----:B------:R-:W2:Y:S02]  /*31b0*/  LDS.U8 R0, [UR5+0x1c] ;  /* 0x00001c05ff007984 */ /* 0x000ea40008000000 */
[----:B--2---:R-:W-:-:S13]  /*31c0*/  ISETP.NE.AND P0, PT, R0, RZ, PT ;  /* 0x000000ff0000720c */ /* 0x004fda0003f05270 */
[----:B------:R-:W-:Y:S05]  /*31d0*/  @P0 BRA `(.L_x_57) ;  /* 0x0000000000580947 */ /* 0x000fea0003800000 */
[----:B------:R-:W-:-:S13]  /*31e0*/  ELECT P0, URZ, PT ;  /* 0x0000000000ff782f */ /* 0x000fda0003800000 */
[----:B------:R-:W-:Y:S05]  /*31f0*/  @!P0 BRA `(.L_x_58) ;  /* 0x0000000000608947 */ /* 0x000fea0003800000 */
[----:B------:R-:W-:Y:S01]  /*3200*/  UMOV UR4, 0x10 ;  /* 0x0000001000047882 */ /* 0x000fe20000000000 */
[----:B------:R-:W-:Y:S01]  /*3210*/  HFMA2 R0, -RZ, RZ, 0, 5.9604644775390625e-08 ;  /* 0x00000001ff007431 */ /* 0x000fe200000001ff */
[----:B------:R-:W-:-:S03]  /*3220*/  MOV R3, 0xffff ;  /* 0x0000ffff00037802 */ /* 0x000fc60000000f00 */
[----:B------:R-:W-:Y:S04]  /*3230*/  DEPBAR.LE SB2, 0x36 ;  /* 0x0000ad800000791a */ /* 0x000fe80000000000 */
[----:B------:R-:W2:Y:S02]  /*3240*/  UTCATOMSWS.FIND_AND_SET.ALIGN UP0, UR4, UR4 ;  /* 0x00000004000475e3 */ /* 0x000ea40008000800 */
[----:B--2---:R-:W-:Y:S01]  /*3250*/  MOV R4, UR4 ;  /* 0x0000000400047c02 */ /* 0x004fe20008000f00 */
[----:B------:R-:W-:Y:S06]  /*3260*/  BRA.U UP0, `(.L_x_59) ;  /* 0x0000000100187547 */ /* 0x000fec000b800000 */
.L_x_60:
[----:B------:R-:W-:Y:S05]  /*3270*/  NANOSLEEP 0x64 ;  /* 0x000000640000795d */ /* 0x000fea0003800000 */
[----:B------:R-:W-:-:S05]  /*3280*/  UMOV UR4, 0x10 ;  /* 0x0000001000047882 */ /* 0x000fca0000000000 */
[----:B------:R-:W-:Y:S04]  /*3290*/  DEPBAR.LE SB2, 0x36 ;  /* 0x0000ad800000791a */ /* 0x000fe80000000000 */
[----:B------:R-:W2:Y:S02]  /*32a0*/  UTCATOMSWS.FIND_AND_SET.ALIGN UP0, UR4, UR4 ;  /* 0x00000004000475e3 */ /* 0x000ea40008000800 */
[----:B--2---:R-:W-:Y:S01]  /*32b0*/  MOV R4, UR4 ;  /* 0x0000000400047c02 */ /* 0x004fe20008000f00 */
[----:B------:R-:W-:Y:S05]  /*32c0*/  BRA.U !UP0, `(.L_x_60) ;  /* 0xfffffffd08e87547 */ /* 0x000fea000b83ffff */
.L_x_59:
[-C--:B------:R-:W-:Y:S02]  /*32d0*/  SHF.L.U32 R3, R3, R4.reuse, RZ ;  /* 0x0000000403037219 */ /* 0x080fe400000006ff */
[----:B------:R-:W-:Y:S01]  /*32e0*/  SHF.L.U32 R0, R0, R4, RZ ;  /* 0x0000000400007219 */ /* 0x000fe200000006ff */
[----:B------:R-:W-:Y:S02]  /*32f0*/  IMAD.SHL.U32 R4, R4, 0x20, RZ ;  /* 0x0000002004047824 */ /* 0x000fe400078e00ff */
[----:B------:R2:W-:Y:S04]  /*3300*/  ATOMS.OR RZ, [UR5+0x14], R3 ;  /* 0x00001403ffff798c */ /* 0x0005e8000b000005 */
[----:B------:R2:W-:Y:S04]  /*3310*/  ATOMS.OR RZ, [UR5+0x18], R0 ;  /* 0x00001800ffff798c */ /* 0x0005e8000b000005 */
[----:B------:R2:W-:Y:S01]  /*3320*/  STS [UR6+0x150], R4 ;  /* 0x00015004ff007988 */ /* 0x0005e20008000806 */
[----:B------:R-:W-:Y:S05]  /*3330*/  BRA `(.L_x_58) ;  /* 0x0000000000107947 */ /* 0x000fea0003800000 */
.L_x_57:
[----:B------:R-:W-:Y:S02]  /*3340*/  MOV R0, 0xffffffff ;  /* 0xffffffff00007802 */ /* 0x000fe40000000f00 */
[----:B------:R-:W-:-:S03]  /*3350*/  MOV R4, 0x3380 ;  /* 0x0000338000047802 */ /* 0x000fc60000000f00 */
[----:B------:R2:W-:Y:S04]  /*3360*/  STS [UR6+0x150], R0 ;  /* 0x00015000ff007988 */ /* 0x0005e80008000806 */
[----:B-12--5:R-:W-:Y:S05]  /*3370*/  CALL.REL.NOINC `($__internal_1_$__cuda_sm10x_tcgen05_guardrail_trap_phase_invalid_during_alloc) ;  /* 0x0000006400487944 */ /* 0x026fea0003c00000 */
.L_x_58:
[----:B------:R-:W-:Y:S05]  /*3380*/  WARPSYNC.ALL ;  /* 0x0000000000007948 */ /* 0x000fea0003800000 */
[----:B------:R-:W3:Y:S01]  /*3390*/  S2UR UR4, SR_CgaCtaId ;  /* 0x00000000000479c3 */ /* 0x000ee20000008800 */
[----:B------:R-:W-:Y:S01]  /*33a0*/  UMOV UR26, 0x400 ;  /* 0x00000400001a7882 */ /* 0x000fe20000000000 */
[----:B------:R-:W-:-:S06]  /*33b0*/  NOP ;  /* 0x0000000000007918 */ /* 0x000fcc0000000000 */
[----:B------:R-:W-:Y:S06]  /*33c0*/  BAR.ARV 0x6, 0xa0 ;  /* 0x0182800000007b1d */ /* 0x000fec0000002000 */
[----:B------:R-:W4:Y:S01]  /*33d0*/  LDCU UR5, c[0x0][0x38c] ;  /* 0x00007180ff0577ac */ /* 0x000f220008000800 */
[----:B------:R-:W-:Y:S01]  /*33e0*/  LOP3.LUT R2, R2, 0xffff, RZ, 0xc0, !PT ;  /* 0x0000ffff02027812 */ /* 0x000fe200078ec0ff */
[----:B------:R-:W-:Y:S01]  /*33f0*/  IMAD.MOV.U32 R11, RZ, RZ, 0x1 ;  /* 0x00000001ff0b7424 */ /* 0x000fe200078e00ff */
[----:B------:R-:W-:Y:S01]  /*3400*/  CS2R R8, SRZ ;  /* 0x0000000000087805 */ /* 0x000fe2000001ff00 */
[----:B------:R-:W1:Y:S01]  /*3410*/  LDCU UR7, c[0x0][0x38c] ;  /* 0x00007180ff0777ac */ /* 0x000e620008000800 */
[----:B------:R-:W-:Y:S01]  /*3420*/  R2UR UR27, R2 ;  /* 0x00000000021b72ca */ /* 0x000fe200000e0000 */
[----:B------:R-:W-:Y:S01]  /*3430*/  IMAD.MOV.U32 R10, RZ, RZ, RZ ;  /* 0x000000ffff0a7224 */ /* 0x000fe200078e00ff */
[----:B------:R-:W-:Y:S01]  /*3440*/  UMOV UR30, URZ ;  /* 0x000000ff001e7c82 */ /* 0x000fe20008000000 */
[----:B------:R-:W-:Y:S01]  /*3450*/  UMOV UR24, URZ ;  /* 0x000000ff00187c82 */ /* 0x000fe20008000000 */
[----:B---3--:R-:W-:Y:S01]  /*3460*/  ULEA UR26, UR4, UR26, 0x18 ;  /* 0x0000001a041a7291 */ /* 0x008fe2000f8ec0ff */
[----:B------:R-:W-:Y:S01]  /*3470*/  UMOV UR38, 0x0 ;  /* 0x0000000000267882 */ /* 0x000fe20000000000 */
[----:B------:R-:W-:-:S02]  /*3480*/  UMOV UR39, 0x4200910 ;  /* 0x0420091000277882 */ /* 0x000fc40000000000 */
[----:B------:R-:W-:Y:S02]  /*3490*/  UIADD3 UR4, UPT, UPT, UR26, 0x8800, URZ ;  /* 0x000088001a047890 */ /* 0x000fe4000fffe0ff */
[----:B------:R-:W-:Y:S02]  /*34a0*/  UIADD3 UR6, UPT, UPT, UR26, 0x12800, URZ ;  /* 0x000128001a067890 */ /* 0x000fe4000fffe0ff */
[----:B----4-:R-:W-:Y:S01]  /*34b0*/  UIADD3 UR5, UPT, UPT, UR5, 0x1f, URZ ;  /* 0x0000001f05057890 */ /* 0x010fe2000fffe0ff */
[----:B--2---:R-:W2:Y:S01]  /*34c0*/  LDS R0, [UR26+0x150] ;  /* 0x0001501aff007984 */ /* 0x004ea20008000800 */
[----:B-1----:R-:W-:Y:S01]  /*34d0*/  UMOV UR36, 0x0 ;  /* 0x0000000000247882 */ /* 0x002fe20000000000 */
[----:B------:R-:W-:Y:S01]  /*34e0*/  UMOV UR37, 0x4200910 ;  /* 0x0420091000257882 */ /* 0x000fe20000000000 */
[----:B------:R-:W-:Y:S02]  /*34f0*/  USHF.R.S32.HI UR40, URZ, 0x1f, UR5 ;  /* 0x0000001fff287899 */ /* 0x000fe40008011405 */
[----:B------:R-:W-:-:S02]  /*3500*/  UISETP.GE.AND UP4, UPT, UR7, 0x1, UPT ;  /* 0x000000010700788c */ /* 0x000fc4000bf86270 */
[----:B------:R-:W-:Y:S02]  /*3510*/  ULEA.HI UR40, UR40, UR5, URZ, 0x5 ;  /* 0x0000000528287291 */ /* 0x000fe4000f8f28ff */
[----:B------:R-:W-:Y:S02]  /*3520*/  USHF.R.U32.HI UR5, URZ, 0x4, UR4 ;  /* 0x00000004ff057899 */ /* 0x000fe40008011604 */
[----:B------:R-:W-:Y:S02]  /*3530*/  USHF.R.S32.HI UR40, URZ, 0x5, UR40 ;  /* 0x00000005ff287899 */ /* 0x000fe40008011428 */
[----:B------:R-:W-:Y:S02]  /*3540*/  USHF.R.U32.HI UR4, URZ, 0x4, UR6 ;  /* 0x00000004ff047899 */ /* 0x000fe40008011606 */
[----:B------:R-:W-:Y:S02]  /*3550*/  UISETP.LT.AND UP0, UPT, UR40, 0x1, UPT ;  /* 0x000000012800788c */ /* 0x000fe4000bf01270 */
[----:B------:R-:W-:-:S02]  /*3560*/  ULOP3.LUT UR5, UR5, 0x3fff, URZ, 0xc0, !UPT ;  /* 0x00003fff05057892 */ /* 0x000fc4000f8ec0ff */
[----:B------:R-:W-:Y:S02]  /*3570*/  ULOP3.LUT UR4, UR4, 0x3fff, URZ, 0xc0, !UPT ;  /* 0x00003fff04047892 */ /* 0x000fe4000f8ec0ff */
[----:B------:R-:W-:Y:S02]  /*3580*/  USEL UR41, UR40, 0x1, !UP0 ;  /* 0x0000000128297887 */ /* 0x000fe4000c000000 */
[----:B------:R-:W-:Y:S02]  /*3590*/  ULOP3.LUT UR28, UR5, 0x10000, URZ, 0xfc, !UPT ;  /* 0x00010000051c7892 */ /* 0x000fe4000f8efcff */
[----:B------:R-:W-:Y:S02]  /*35a0*/  ULOP3.LUT UR29, UR4, 0x10000, URZ, 0xfc, !UPT ;  /* 0x00010000041d7892 */ /* 0x000fe4000f8efcff */
[----:B------:R-:W-:Y:S01]  /*35b0*/  UIADD3 UR41, UPT, UPT, -UR41, URZ, URZ ;  /* 0x000000ff29297290 */ /* 0x000fe2000fffe1ff */
[----:B------:R-:W-:Y:S01]  /*35c0*/  UMOV UR34, 0x0 ;  /* 0x0000000000227882 */ /* 0x000fe20000000000 */
[----:B------:R-:W-:Y:S01]  /*35d0*/  UMOV UR35, 0x4200910 ;  /* 0x0420091000237882 */ /* 0x000fe20000000000 */
[----:B------:R-:W-:Y:S01]  /*35e0*/  UMOV UR32, 0x0 ;  /* 0x0000000000207882 */ /* 0x000fe20000000000 */
[----:B------:R-:W-:Y:S01]  /*35f0*/  UMOV UR33, 0x4200910 ;  /* 0x0420091000217882 */ /* 0x000fe20000000000 */
[----:B--2---:R-:W-:-:S15]  /*3600*/  R2UR UR42, R0 ;  /* 0x00000000002a72ca */ /* 0x004fde00000e0000 */
.L_x_67:
[----:B------:R-:W-:Y:S02]  /*3610*/  LEA R0, R10, UR26, 0x3 ;  /* 0x0000001a0a007c11 */ /* 0x000fe4000f8e18ff */
[----:B------:R-:W-:Y:S02]  /*3620*/  SHF.L.U32 R5, R9, 0x1f, RZ ;  /* 0x0000001f09057819 */ /* 0x000fe400000006ff */
[----:B------:R-:W-:Y:S01]  /*3630*/  PLOP3.LUT P0, PT, PT, PT, UP4, 0x80, 0x8 ;  /* 0x000000000008781c */ /* 0x000fe20003f0f048 */
[----:B------:R-:W-:Y:S01]  /*3640*/  VIADD R3, R0, 0xb0 ;  /* 0x000000b000037836 */ /* 0x000fe20000000000 */
[----:B-1----:R-:W1:Y:S02]  /*3650*/  SYNCS.PHASECHK.TRANS64.TRYWAIT P1, [R0+URZ+0xa0], R5 ;  /* 0x0000a005000075a7 */ /* 0x002e6400080211ff */
[----:B-1-3--:R-:W-:Y:S09]  /*3660*/  @!P1 BRA `(.L_x_61) ;  /* 0x00000058008c9947 */ /* 0x00aff20003800000 */
.L_x_156:
[----:B------:R-:W-:Y:S01]  /*3670*/  LEA R4, R10, UR26, 0x4 ;  /* 0x0000001a0a047c11 */ /* 0x000fe2000f8e20ff */
[----:B------:R-:W-:Y:S01]  /*3680*/  @UP4 ULEA UR4, UR24, UR26, 0x3 ;  /* 0x0000001a18044291 */ /* 0x000fe2000f8e18ff */
[----:B------:R-:W-:Y:S01]  /*3690*/  PLOP3.LUT P2, PT, PT, PT, PT, 0x80, 0x8 ;  /* 0x000000000008781c */ /* 0x000fe20003f4f070 */
[----:B------:R-:W-:Y:S01]  /*36a0*/  ULEA UR31, UR30, UR26, 0x3 ;  /* 0x0000001a1e1f7291 */ /* 0x000fe2000f8e18ff */
[----:B------:R-:W-:Y:S02]  /*36b0*/  PRMT R3, RZ, 0x654, R3 ;  /* 0x00000654ff037816 */ /* 0x000fe40000000003 */
[----:B-1----:R-:W1:Y:S01]  /*36c0*/  LDS.128 R4, [R4+0x130] ;  /* 0x0001300004047984 */ /* 0x002e620000000c00 */
[----:B------:R-:W-:Y:S02]  /*36d0*/  @P0 SHF.L.U32 R2, R8, 0x1f, RZ ;  /* 0x0000001f08020819 */ /* 0x000fe400000006ff */
[----:B------:R-:W-:Y:S01]  /*36e0*/  SHF.L.U32 R0, R11, 0x1f, RZ ;  /* 0x0000001f0b007819 */ /* 0x000fe200000006ff */
[----:B------:R-:W-:Y:S01]  /*36f0*/  @!PT LDS RZ, [RZ] ;  /* 0x00000000fffff984 */ /* 0x000fe20000000800 */
[----:B------:R-:W-:Y:S01]  /*3700*/  @!PT LDS RZ, [RZ] ;  /* 0x00000000fffff984 */ /* 0x000fe20000000800 */
[----:B------:R-:W-:Y:S01]  /*3710*/  @!PT LDS RZ, [RZ] ;  /* 0x00000000fffff984 */ /* 0x000fe20000000800 */
[----:B------:R-:W-:Y:S01]  /*3720*/  @!PT LDS RZ, [RZ] ;  /* 0x00000000fffff984 */ /* 0x000fe20000000800 */
[----:B------:R2:W-:Y:S06]  /*3730*/  MEMBAR.ALL.CTA ;  /* 0x0000000000007992 */ /* 0x0005ec0000008000 */
[----:B--2---:R-:W2:Y:S02]  /*3740*/  FENCE.VIEW.ASYNC.S ;  /* 0x00000000000073c6 */ /* 0x004ea40000000000 */
[----:B--2---:R2:W-:Y:S01]  /*3750*/  SYNCS.ARRIVE.TRANS64.RED.A1T0 RZ, [R3+URZ], RZ ;  /* 0x000000ff03ff79a7 */ /* 0x0045e200081004ff */
[----:B------:R2:W3:Y:S01]  /*3760*/  @P0 SYNCS.PHASECHK.TRANS64.TRYWAIT P2, [UR4], R2 ;  /* 0x00000002ff0005a7 */ /* 0x0004e20008041104 */
[----:B------:R-:W-:Y:S01]  /*3770*/  ULEA.HI UR4, UR30, UR30, URZ, 0x1 ;  /* 0x0000001e1e047291 */ /* 0x000fe2000f8f08ff */
[----:B-1----:R-:W-:-:S03]  /*3780*/  LOP3.LUT P1, RZ, R6, 0x1, RZ, 0xc0, !PT ;  /* 0x0000000106ff7812 */ /* 0x002fc6000782c0ff */
[----:B------:R-:W-:Y:S02]  /*3790*/  USHF.L.U32 UR11, UR4, 0x6, URZ ;  /* 0x00000006040b7899 */ /* 0x000fe400080006ff */
[----:B------:R-:W-:Y:S02]  /*37a0*/  ULOP3.LUT UR4, UR4, 0xffe, URZ, 0xc0, !UPT ;  /* 0x00000ffe04047892 */ /* 0x000fe4000f8ec0ff */
[----:B------:R-:W-:Y:S02]  /*37b0*/  ULOP3.LUT UR11, UR11, 0xffffff80, URZ, 0xc0, !UPT ;  /* 0xffffff800b0b7892 */ /* 0x000fe4000f8ec0ff */
[----:B------:R-:W-:Y:S02]  /*37c0*/  UIADD3 UR4, UPT, UPT, -UR4, UR30, URZ ;  /* 0x0000001e04047290 */ /* 0x000fe4000fffe1ff */
[----:B------:R-:W-:Y:S01]  /*37d0*/  UIADD3 UR11, UPT, UPT, UR42, UR11, URZ ;  /* 0x0000000b2a0b7290 */ /* 0x000fe2000fffe0ff */
[----:B------:R-:W1:Y:S03]  /*37e0*/  SYNCS.PHASECHK.TRANS64.TRYWAIT P0, [UR31+0xe0], R0 ;  /* 0x0000e000ff0075a7 */ /* 0x000e66000800111f */
[----:B------:R-:W-:Y:S01]  /*37f0*/  ULEA UR11, UR4, UR11, 0x14 ;  /* 0x0000000b040b7291 */ /* 0x000fe2000f8ea0ff */
[----:B-123--:R-:W-:Y:S11]  /*3800*/  @!P0 BRA `(.L_x_62) ;  /* 0x0000005800388947 */ /* 0x00eff60003800000 */
.L_x_158:
[----:B------:R-:W-:Y:S01]  /*3810*/  IADD3 R10, PT, PT, R10, 0x1, RZ ;  /* 0x000000010a0a7810 */ /* 0x000fe20007ffe0ff */
[----:B------:R-:W-:Y:S06]  /*3820*/  BRA.U !UP4, `(.L_x_63) ;  /* 0x000000010cc07547 */ /* 0x000fec000b800000 */
[----:B------:R-:W-:Y:S01]  /*3830*/  UPLOP3.LUT UP2, UPT, UPT, UPT, UPT, 0x40, 0x4 ;  /* 0x000000000004789c */ /* 0x000fe20003f4e870 */
[----:B------:R-:W-:Y:S01]  /*3840*/  UMOV UR23, UR41 ;  /* 0x0000002900177c82 */ /* 0x000fe20008000000 */
[----:B------:R-:W-:Y:S01]  /*3850*/  UMOV UR22, UR40 ;  /* 0x0000002800167c82 */ /* 0x000fe20008000000 */
[----:B------:R-:W-:-:S08]  /*3860*/  UMOV UR10, UR24 ;  /* 0x00000018000a7c82 */ /* 0x000fd00008000000 */
.L_x_66:
[----:B------:R-:W-:Y:S02]  /*3870*/  UIADD3 UR23, UPT, UPT, UR23, 0x1, URZ ;  /* 0x0000000117177890 */ /* 0x000fe4000fffe0ff */
[----:B--2---:R-:W-:Y:S02]  /*3880*/  ULEA UR5, UR10, UR26, 0x3 ;  /* 0x0000001a0a057291 */ /* 0x004fe4000f8e18ff */
[----:B------:R-:W-:Y:S01]  /*3890*/  UISETP.NE.AND UP3, UPT, UR23, URZ, UPT ;  /* 0x000000ff1700728c */ /* 0x000fe2000bf65270 */
[----:B---3--:R-:W-:Y:S10]  /*38a0*/  @P2 BRA `(.L_x_64) ;  /* 0x00000000000c2947 */ /* 0x008ff40003800000 */
[----:B-1----:R-:W-:Y:S04]  /*38b0*/  SHF.L.U32 R3, R8, 0x1f, RZ ;  /* 0x0000001f08037819 */ /* 0x002fe800000006ff */
[----:B------:R-:W1:Y:S02]  /*38c0*/  SYNCS.PHASECHK.TRANS64.TRYWAIT P0, [UR5], R3 ;  /* 0x00000003ff0075a7 */ /* 0x000e640008001105 */
[----:B-1----:R-:W-:Y:S05]  /*38d0*/  @!P0 BRA `(.L_x_65) ;  /* 0x00000058001c8947 */ /* 0x002fea0003800000 */
.L_x_64:
[----:B------:R-:W-:Y:S01]  /*38e0*/  UISETP.NE.AND UP0, UPT, UR22, 0x1, UPT ;  /* 0x000000011600788c */ /* 0x000fe2000bf05270 */
[----:B------:R-:W-:Y:S01]  /*38f0*/  PLOP3.LUT P2, PT, PT, PT, PT, 0x80, 0x8 ;  /* 0x000000000008781c */ /* 0x000fe20003f4f070 */
[----:B------:R-:W-:Y:S02]  /*3900*/  UIADD3 UR4, UPT, UPT, UR10, 0x1, URZ ;  /* 0x000000010a047890 */ /* 0x000fe4000fffe0ff */
[----:B------:R-:W-:Y:S02]  /*3910*/  UIADD3 UR25, UPT, UPT, UR5, 0x28, URZ ;  /* 0x0000002805197890 */ /* 0x000fe4000fffe0ff */
[----:B------:R-:W-:Y:S01]  /*3920*/  UISETP.NE.AND UP1, UPT, UR4, 0x5, UPT ;  /* 0x000000050400788c */ /* 0x000fe2000bf25270 */
[----:B------:R-:W-:Y:S01]  /*3930*/  PLOP3.LUT P0, PT, PT, PT, UP0, 0x80, 0x8 ;  /* 0x000000000008781c */ /* 0x000fe20003f0f008 */
[----:B------:R-:W-:Y:S02]  /*3940*/  UIADD3 UR22, UPT, UPT, UR22, -0x1, URZ ;  /* 0xffffffff16167890 */ /* 0x000fe4000fffe0ff */
[----:B------:R-:W-:Y:S02]  /*3950*/  USEL UR6, URZ, 0x1, UP1 ;  /* 0x00000001ff067887 */ /* 0x000fe40008800000 */
[----:B------:R-:W-:Y:S01]  /*3960*/  USEL UR24, UR4, URZ, UP1 ;  /* 0x000000ff04187287 */ /* 0x000fe20008800000 */
[----:B------:R-:W-:Y:S01]  /*3970*/  UMOV UR7, 0x40004040 ;  /* 0x4000404000077882 */ /* 0x000fe20000000000 */
[----:B------:R-:W-:Y:S02]  /*3980*/  UMOV UR5, 0x40004040 ;  /* 0x4000404000057882 */ /* 0x000fe40000000000 */
[----:B------:R-:W-:Y:S01]  /*3990*/  @UP0 ULEA UR4, UR24, UR26, 0x3 ;  /* 0x0000001a18040291 */ /* 0x000fe2000f8e18ff */
[----:B------:R-:W-:Y:S01]  /*39a0*/  LOP3.LUT R8, R8, UR6, RZ, 0x3c, !PT ;  /* 0x0000000608087c12 */ /* 0x000fe2000f8e3cff */
[----:B------:R-:W-:Y:S01]  /*39b0*/  ULEA UR6, UR10, UR29, 0xa ;  /* 0x0000001d0a067291 */ /* 0x000fe2000f8e50ff */
[----:B------:R-:W-:Y:S02]  /*39c0*/  UMOV UR21, 0x40004040 ;  /* 0x4000404000157882 */ /* 0x000fe40000000000 */
[----:B-1----:R-:W-:Y:S01]  /*39d0*/  @P0 SHF.L.U32 R0, R8, 0x1f, RZ ;  /* 0x0000001f08000819 */ /* 0x002fe200000006ff */
[----:B------:R-:W-:Y:S02]  /*39e0*/  UIADD3 UR20, UPT, UPT, UR6, 0x2, URZ ;  /* 0x0000000206147890 */ /* 0x000fe4000fffe0ff */
[----:B------:R-:W-:Y:S01]  /*39f0*/  UIADD3 UR16, UPT, UPT, UR6, 0x4, URZ ;  /* 0x0000000406107890 */ /* 0x000fe2000fffe0ff */
[----:B------:R2:W3:Y:S01]  /*3a00*/  @P0 SYNCS.PHASECHK.TRANS64.TRYWAIT P2, [UR4], R0 ;  /* 0x00000000ff0005a7 */ /* 0x0004e20008041104 */
[----:B------:R-:W-:Y:S02]  /*3a10*/  ULEA UR4, UR10, UR28, 0x9 ;  /* 0x0000001c0a047291 */ /* 0x000fe4000f8e48ff */
[----:B------:R-:W-:Y:S02]  /*3a20*/  UIADD3 UR12, UPT, UPT, UR6, 0x6, URZ ;  /* 0x00000006060c7890 */ /* 0x000fe4000fffe0ff */
[----:B------:R-:W-:Y:S02]  /*3a30*/  UIADD3 UR18, UPT, UPT, UR4, 0x2, URZ ;  /* 0x0000000204127890 */ /* 0x000fe4000fffe0ff */
[----:B------:R-:W-:Y:S02]  /*3a40*/  UIADD3 UR14, UPT, UPT, UR4, 0x4, URZ ;  /* 0x00000004040e7890 */ /* 0x000fe4000fffe0ff */
[----:B------:R-:W-:Y:S01]  /*3a50*/  UIADD3 UR8, UPT, UPT, UR4, 0x6, URZ ;  /* 0x0000000604087890 */ /* 0x000fe2000fffe0ff */
[----:B------:R2:W-:Y:S01]  /*3a60*/  UTCHMMA gdesc[UR4], gdesc[UR6], tmem[UR11], tmem[UR38], idesc[UR39], UP2 ;  /* 0x00ff2606040075ea */ /* 0x0005e2000900000b */
[----:B------:R-:W-:Y:S01]  /*3a70*/  UPLOP3.LUT UP2, UPT, UPT, UPT, UPT, 0x80, 0x8 ;  /* 0x000000000008789c */ /* 0x000fe20003f4f070 */
[----:B------:R-:W-:Y:S01]  /*3a80*/  UMOV UR19, 0x40004040 ;  /* 0x4000404000137882 */ /* 0x000fe20000000000 */
[----:B------:R-:W-:Y:S01]  /*3a90*/  UMOV UR17, 0x40004040 ;  /* 0x4000404000117882 */ /* 0x000fe20000000000 */
[----:B------:R2:W-:Y:S01]  /*3aa0*/  UTCHMMA gdesc[UR18], gdesc[UR20], tmem[UR11], tmem[UR36], idesc[UR37], UPT ;  /* 0x00ff2414120075ea */ /* 0x0005e2000b80000b */
[----:B------:R-:W-:Y:S01]  /*3ab0*/  UMOV UR15, 0x40004040 ;  /* 0x40004040000f7882 */ /* 0x000fe20000000000 */
[----:B------:R-:W-:Y:S01]  /*3ac0*/  UMOV UR13, 0x40004040 ;  /* 0x40004040000d7882 */ /* 0x000fe20000000000 */
[----:B------:R-:W-:Y:S01]  /*3ad0*/  UMOV UR9, 0x40004040 ;  /* 0x4000404000097882 */ /* 0x000fe20000000000 */
[----:B------:R2:W-:Y:S01]  /*3ae0*/  UTCHMMA gdesc[UR14], gdesc[UR16], tmem[UR11], tmem[UR34], idesc[UR35], UPT ;  /* 0x00ff22100e0075ea */ /* 0x0005e2000b80000b */
[----:B------:R2:W-:Y:S01]  /*3af0*/  UTCHMMA gdesc[UR8], gdesc[UR12], tmem[UR11], tmem[UR32], idesc[UR33], UPT ;  /* 0x00ff200c080075ea */ /* 0x0005e2000b80000b */
[----:B------:R2:W-:Y:S01]  /*3b00*/  UTCBAR.MULTICAST [UR25], URZ, UR27 ;  /* 0x000000ff190073e9 */ /* 0x0005e2000800081b */
[----:B------:R-:W-:Y:S01]  /*3b10*/  UMOV UR10, UR24 ;  /* 0x00000018000a7c82 */ /* 0x000fe20008000000 */
[----:B------:R-:W-:Y:S05]  /*3b20*/  BRA.U UP3, `(.L_x_66) ;  /* 0xfffffffd03507547 */ /* 0x000fea000b83ffff */
.L_x_63:
[----:B--2---:R-:W-:Y:S01]  /*3b30*/  UIADD3 UR4, UPT, UPT, UR30, 0x1, URZ ;  /* 0x000000011e047890 */ /* 0x004fe2000fffe0ff */
[C---:B------:R-:W-:Y:S01]  /*3b40*/  ISETP.NE.AND P0, PT, R10.reuse, 0x2, PT ;  /* 0x000000020a00780c */ /* 0x040fe20003f05270 */
[----:B------:R-:W-:Y:S02]  /*3b50*/  UIADD3 UR5, UPT, UPT, UR31, 0xc0, URZ ;  /* 0x000000c01f057890 */ /* 0x000fe4000fffe0ff */
[----:B------:R-:W-:Y:S01]  /*3b60*/  UISETP.NE.AND UP0, UPT, UR4, 0x4, UPT ;  /* 0x000000040400788c */ /* 0x000fe2000bf05270 */
[----:B-1----:R-:W-:Y:S02]  /*3b70*/  SEL R0, RZ, 0x1, P0 ;  /* 0x00000001ff007807 */ /* 0x002fe40000000000 */
[----:B------:R-:W-:Y:S01]  /*3b80*/  SEL R10, R10, RZ, P0 ;  /* 0x000000ff0a0a7207 */ /* 0x000fe20000000000 */
[----:B------:R-:W-:Y:S01]  /*3b90*/  USEL UR6, URZ, 0x1, UP0 ;  /* 0x00000001ff067887 */ /* 0x000fe20008000000 */
[----:B------:R-:W-:Y:S01]  /*3ba0*/  LOP3.LUT R9, R9, R0, RZ, 0x3c, !PT ;  /* 0x0000000009097212 */ /* 0x000fe200078e3cff */
[----:B------:R-:W-:Y:S01]  /*3bb0*/  USEL UR30, UR4, URZ, UP0 ;  /* 0x000000ff041e7287 */ /* 0x000fe20008000000 */
[----:B------:R1:W-:Y:S03]  /*3bc0*/  UTCBAR [UR5], URZ ;  /* 0x000000ff050073e9 */ /* 0x0003e600080000ff */
[----:B------:R-:W-:Y:S01]  /*3bd0*/  LOP3.LUT R11, R11, UR6, RZ, 0x3c, !PT ;  /* 0x000000060b0b7c12 */ /* 0x000fe2000f8e3cff */
[----:B------:R-:W-:Y:S07]  /*3be0*/  @P1 BRA `(.L_x_67) ;  /* 0xfffffff800881947 */ /* 0x000fee000383ffff */
[----:B------:R-:W2:Y:S01]  /*3bf0*/  S2UR UR8, SR_CgaCtaId ;  /* 0x00000000000879c3 */ /* 0x000ea20000008800 */
[----:B------:R-:W-:Y:S01]  /*3c00*/  ELECT P0, URZ, PT ;  /* 0x0000000000ff782f */ /* 0x000fe20003800000 */
[----:B------:R-:W-:Y:S01]  /*3c10*/  IMAD.MOV.U32 R0, RZ, RZ, 0x1 ;  /* 0x00000001ff007424 */ /* 0x000fe200078e00ff */
[----:B------:R-:W-:Y:S01]  /*3c20*/  UIADD3 UR26, UPT, UPT, UR26, 0xe0, URZ ;  /* 0x000000e01a1a7890 */ /* 0x000fe2000fffe0ff */
[----:B------:R-:W-:Y:S01]  /*3c30*/  SHF.L.U32 R3, R11, 0x1f, RZ ;  /* 0x0000001f0b037819 */ /* 0x000fe200000006ff */
[----:B------:R-:W-:-:S03]  /*3c40*/  UMOV UR4, 0x40 ;  /* 0x0000004000047882 */ /* 0x000fc60000000000 */
[----:B------:R-:W-:Y:S01]  /*3c50*/  UVIRTCOUNT.DEALLOC.SMPOOL 0x80 ;  /* 0x000000800000784c */ /* 0x000fe20000000000 */
[----:B--2---:R-:W-:Y:S02]  /*3c60*/  ULEA UR8, UR8, UR4, 0x18 ;  /* 0x0000000408087291 */ /* 0x004fe4000f8ec0ff */
[----:B------:R-:W-:-:S07]  /*3c70*/  ULEA UR4, UR30, UR26, 0x3 ;  /* 0x0000001a1e047291 */ /* 0x000fce000f8e18ff */
[----:B------:R2:W-:Y:S02]  /*3c80*/  @P0 STS.U8 [UR8+0x1c], R0 ;  /* 0x00001c00ff000988 */ /* 0x0005e40008000008 */
[----:B------:R-:W4:Y:S02]  /*3c90*/  SYNCS.PHASECHK.TRANS64.TRYWAIT P0, [UR4], R3 ;  /* 0x00000003ff0075a7 */ /* 0x000f240008001104 */
[----:B--2-4-:R-:W-:Y:S05]  /*3ca0*/  @!P0 BRA `(.L_x_68) ;  /* 0x0000005400408947 */ /* 0x014fea0003800000 */
.L_x_161:
[----:B------:R-:W-:-:S04]  /*3cb0*/  UIADD3 UR4, UPT, UPT, UR30, 0x1, URZ ;  /* 0x000000011e047890 */ /* 0x000fc8000fffe0ff */
[----:B------:R-:W-:-:S04]  /*3cc0*/  UISETP.NE.AND UP0, UPT, UR4, 0x4, UPT ;  /* 0x000000040400788c */ /* 0x000fc8000bf05270 */
[----:B------:R-:W-:Y:S02]  /*3cd0*/  USEL UR6, URZ, 0x1, UP0 ;  /* 0x00000001ff067887 */ /* 0x000fe40008000000 */
[----:B------:R-:W-:-:S04]  /*3ce0*/  USEL UR4, UR4, URZ, UP0 ;  /* 0x000000ff04047287 */ /* 0x000fc80008000000 */
[----:B-1----:R-:W-:Y:S01]  /*3cf0*/  ULEA UR5, UR4, UR26, 0x3 ;  /* 0x0000001a04057291 */ /* 0x002fe2000f8e18ff */
[----:B------:R-:W-:-:S04]  /*3d00*/  LOP3.LUT R2, R11, UR6, RZ, 0x3c, !PT ;  /* 0x000000060b027c12 */ /* 0x000fc8000f8e3cff */
[----:B--2---:R-:W-:-:S04]  /*3d10*/  SHF.L.U32 R3, R2, 0x1f, RZ ;  /* 0x0000001f02037819 */ /* 0x004fc800000006ff */
[----:B------:R-:W1:Y:S02]  /*3d20*/  SYNCS.PHASECHK.TRANS64.TRYWAIT P0, [UR5], R3 ;  /* 0x00000003ff0075a7 */ /* 0x000e640008001105 */
[----:B-1----:R-:W-:Y:S05]  /*3d30*/  @!P0 BRA `(.L_x_69) ;  /* 0x0000005400348947 */ /* 0x002fea0003800000 */
.L_x_163:
        /* <DEDUP_REMOVED lines=9> */
.L_x_165:
[----:B------:R-:W-:-:S04]  /*3dd0*/  UIADD3 UR4, UPT, UPT, UR4, 0x1, URZ ;  /* 0x0000000104047890 */ /* 0x000fc8000fffe0ff */
[----:B------:R-:W-:-:S04]  /*3de0*/  UISETP.NE.AND UP0, UPT, UR4, 0x4, UPT ;  /* 0x000000040400788c */ /* 0x000fc8000bf05270 */
[----:B------:R-:W-:Y:S02]  /*3df0*/  USEL UR5, URZ, 0x1, UP0 ;  /* 0x00000001ff057887 */ /* 0x000fe40008000000 */
[----:B------:R-:W-:-:S04]  /*3e00*/  USEL UR4, UR4, URZ, UP0 ;  /* 0x000000ff04047287 */ /* 0x000fc80008000000 */
[----:B------:R-:W-:Y:S01]  /*3e10*/  ULEA UR4, UR4, UR26, 0x3 ;  /* 0x0000001a04047291 */ /* 0x000fe2000f8e18ff */
[----:B-1----:R-:W-:-:S04]  /*3e20*/  LOP3.LUT R3, R2, UR5, RZ, 0x3c, !PT ;  /* 0x0000000502037c12 */ /* 0x002fc8000f8e3cff */
[----:B------:R-:W-:-:S04]  /*3e30*/  SHF.L.U32 R3, R3, 0x1f, RZ ;  /* 0x0000001f03037819 */ /* 0x000fc800000006ff */
[----:B------:R-:W1:Y:S02]  /*3e40*/  SYNCS.PHASECHK.TRANS64.TRYWAIT P0, [UR4], R3 ;  /* 0x00000003ff0075a7 */ /* 0x000e640008001104 */
[----:B-1----:R-:W-:Y:S05]  /*3e50*/  @!P0 BRA `(.L_x_71) ;  /* 0x00000054001c8947 */ /* 0x002fea0003800000 */
.L_x_167:
[----:B------:R-:W-:Y:S01]  /*3e60*/  NOP ;  /* 0x0000000000007918 */ /* 0x000fe20000000000 */
[----:B-1----:R-:W1:Y:S01]  /*3e70*/  LDS R0, [UR8+0x14] ;  /* 0x00001408ff007984 */ /* 0x002e620008000800 */
[----:B------:R-:W-:Y:S01]  /*3e80*/  ULOP3.LUT UR4, UR42, 0xffff, URZ, 0xc0, !UPT ;  /* 0x0000ffff2a047892 */ /* 0x000fe2000f8ec0ff */
[----:B------:R-:W-:Y:S01]  /*3e90*/  UMOV UR5, 0xffff ;  /* 0x0000ffff00057882 */ /* 0x000fe20000000000 */
[----:B------:R-:W-:Y:S02]  /*3ea0*/  UMOV UR6, 0x1 ;  /* 0x0000000100067882 */ /* 0x000fe40000000000 */
[----:B------:R-:W-:-:S04]  /*3eb0*/  USHF.R.U32.HI UR4, URZ, 0x5, UR4 ;  /* 0x00000005ff047899 */ /* 0x000fc80008011604 */
[----:B------:R-:W-:Y:S02]  /*3ec0*/  USHF.L.U32 UR5, UR5, UR4, URZ ;  /* 0x0000000405057299 */ /* 0x000fe400080006ff */
[----:B------:R-:W-:-:S04]  /*3ed0*/  USHF.L.U32 UR4, UR6, UR4, URZ ;  /* 0x0000000406047299 */ /* 0x000fc800080006ff */
[----:B-1----:R-:W-:-:S04]  /*3ee0*/  LOP3.LUT R0, R0, UR5, RZ, 0xc0, !PT ;  /* 0x0000000500007c12 */ /* 0x002fc8000f8ec0ff */
[----:B------:R-:W-:-:S13]  /*3ef0*/  ISETP.NE.AND P0, PT, R0, UR5, PT ;  /* 0x0000000500007c0c */ /* 0x000fda000bf05270 */
[----:B------:R-:W-:Y:S05]  /*3f00*/  @P0 BRA `(.L_x_72) ;  /* 0x0000000000580947 */ /* 0x000fea0003800000 */
[----:B------:R-:W1:Y:S02]  /*3f10*/  LDS R0, [UR8+0x18] ;  /* 0x00001808ff007984 */ /* 0x000e640008000800 */
[----:B-1----:R-:W-:-:S04]  /*3f20*/  LOP3.LUT R0, R0, UR4, RZ, 0xc0, !PT ;  /* 0x0000000400007c12 */ /* 0x002fc8000f8ec0ff */
[----:B------:R-:W-:-:S13]  /*3f30*/  ISETP.NE.AND P0, PT, R0, UR4, PT ;  /* 0x0000000400007c0c */ /* 0x000fda000bf05270 */
[----:B------:R-:W-:Y:S05]  /*3f40*/  @P0 BRA `(.L_x_73) ;  /* 0x00000000003c0947 */ /* 0x000fea0003800000 */
[----:B------:R-:W1:Y:S01]  /*3f50*/  S2R R2, SR_LANEID ;  /* 0x0000000000027919 */ /* 0x000e620000000000 */
[----:B------:R-:W-:Y:S01]  /*3f60*/  ULOP3.LUT UR5, URZ, UR5, URZ, 0x33, !UPT ;  /* 0x00000005ff057292 */ /* 0x000fe2000f8e33ff */
[----:B------:R-:W-:Y:S01]  /*3f70*/  LOP3.LUT R4, RZ, UR4, RZ, 0x33, !PT ;  /* 0x00000004ff047c12 */ /* 0x000fe2000f8e33ff */
[----:B------:R-:W-:Y:S02]  /*3f80*/  VOTEU.ANY UR4, UPT, PT ;  /* 0x0000000000047886 */ /* 0x000fe400038e0100 */
[----:B------:R-:W-:Y:S01]  /*3f90*/  UFLO.U32 UR4, UR4 ;  /* 0x00000004000472bd */ /* 0x000fe200080e0000 */
[----:B------:R-:W2:Y:S01]  /*3fa0*/  REDUX UR6, R4 ;  /* 0x00000000040673c4 */ /* 0x000ea20000000000 */
[----:B------:R-:W-:-:S06]  /*3fb0*/  IMAD.U32 R0, RZ, RZ, UR5 ;  /* 0x00000005ff007e24 */ /* 0x000fcc000f8e00ff */
[----:B------:R4:W-:Y:S01]  /*3fc0*/  UTCATOMSWS.AND URZ, UR5 ;  /* 0x0000000500ff79e3 */ /* 0x0009e20008000000 */
[----:B------:R-:W3:Y:S01]  /*3fd0*/  REDUX UR7, R0 ;  /* 0x00000000000773c4 */ /* 0x000ee20000000000 */
[----:B-1----:R-:W-:Y:S01]  /*3fe0*/  ISETP.EQ.U32.AND P0, PT, R2, UR4, PT ;  /* 0x0000000402007c0c */ /* 0x002fe2000bf02070 */
[----:B--2---:R-:W-:Y:S01]  /*3ff0*/  IMAD.U32 R2, RZ, RZ, UR6 ;  /* 0x00000006ff027e24 */ /* 0x004fe2000f8e00ff */
[----:B---3--:R-:W-:-:S11]  /*4000*/  MOV R3, UR7 ;  /* 0x0000000700037c02 */ /* 0x008fd60008000f00 */
[----:B------:R4:W-:Y:S04]  /*4010*/  @P0 ATOMS.AND RZ, [UR8+0x14], R3 ;  /* 0x00001403ffff098c */ /* 0x0009e8000a800008 */
[----:B------:R4:W-:Y:S01]  /*4020*/  @P0 ATOMS.AND RZ, [UR8+0x18], R2 ;  /* 0x00001802ffff098c */ /* 0x0009e2000a800008 */
[----:B------:R-:W-:Y:S05]  /*4030*/  BRA `(.L_x_74) ;  /* 0x0000000000147947 */ /* 0x000fea0003800000 */
.L_x_73:
[----:B------:R-:W-:Y:S02]  /*4040*/  MOV R2, 0x4060 ;  /* 0x0000406000027802 */ /* 0x000fe40000000f00 */
[----:B---3-5:R-:W-:Y:S05]  /*4050*/  CALL.REL.NOINC `($__internal_0_$__cuda_sm10x_tcgen05_guardrail_trap_col_being_dealloced_not_returned_by_alloc) ;  /* 0x0000005800047944 */ /* 0x028fea0003c00000 */
[----:B------:R-:W-:Y:S05]  /*4060*/  BRA `(.L_x_74) ;  /* 0x0000000000087947 */ /* 0x000fea0003800000 */
.L_x_72:
[----:B------:R-:W-:Y:S02]  /*4070*/  MOV R2, 0x4090 ;  /* 0x0000409000027802 */ /* 0x000fe40000000f00 */
[----:B---3-5:R-:W-:Y:S05]  /*4080*/  CALL.REL.NOINC `($__internal_2_$__cuda_sm10x_tcgen05_guardrail_trap_unallocated_columns_being_dealloced) ;  /* 0x0000005800107944 */ /* 0x028fea0003c00000 */
.L_x_74:
[----:B------:R-:W-:Y:S01]  /*4090*/  NOP ;  /* 0x0000000000007918 */ /* 0x000fe20000000000 */
[----:B----4-:R-:W-:Y:S05]  /*40a0*/  EXIT ;  /* 0x000000000000794d */ /* 0x010fea0003800000 */
.L_x_56:
[----:B------:R-:W-:-:S09]  /*40b0*/  UISETP.NE.OR UP0, UPT, UR17, 0x3, !UP3 ;  /* 0x000000031100788c */ /* 0x000fd2000df05670 */
[----:B------:R-:W-:Y:S05]  /*40c0*/  BRA.U UP0, `(.L_x_75) ;  /* 0x00000011005c7547 */ /* 0x000fea000b800000 */
[----:B------:R-:W2:Y:S01]  /*40d0*/  S2UR UR10, SR_CgaCtaId ;  /* 0x00000000000a79c3 */ /* 0x000ea20000008800 */
[----:B------:R-:W3:Y:S01]  /*40e0*/  LDCU UR31, c[0x0][0x370] ;  /* 0x00006e00ff1f77ac */ /* 0x000ee20008000800 */
[----:B------:R-:W-:Y:S02]  /*40f0*/  HFMA2 R13, -RZ, RZ, 0, 0 ;  /* 0x00000000ff0d7431 */ /* 0x000fe400000001ff */
[----:B------:R-:W-:Y:S01]  /*4100*/  IMAD.MOV.U32 R15, RZ, RZ, 0x1 ;  /* 0x00000001ff0f7424 */ /* 0x000fe200078e00ff */
[----:B------:R-:W-:Y:S01]  /*4110*/  MOV R7, 0x2000 ;  /* 0x0000200000077802 */ /* 0x000fe20000000f00 */
[----:B------:R-:W3:Y:S01]  /*4120*/  LDCU.128 UR44, c[0x0][0xb10] ;  /* 0x00016200ff2c77ac */ /* 0x000ee20008000c00 */
[----:B------:R-:W-:Y:S01]  /*4130*/  IMAD.MOV.U32 R14, RZ, RZ, RZ ;  /* 0x000000ffff0e7224 */ /* 0x000fe200078e00ff */
[----:B------:R-:W4:Y:S01]  /*4140*/  LDC.64 R16, c[0x0][0x348] ;  /* 0x0000d200ff107b82 */ /* 0x000f220000000a00 */
[----:B------:R-:W1:Y:S01]  /*4150*/  LDCU UR30, c[0x0][0x374] ;  /* 0x00006e80ff1e77ac */ /* 0x000e620008000800 */
[----:B------:R-:W2:Y:S06]  /*4160*/  LDCU UR15, c[0x0][0xb0c] ;  /* 0x00016180ff0f77ac */ /* 0x000eac0008000800 */
[----:B------:R-:W4:Y:S01]  /*4170*/  LDC.64 R2, c[0x0][0x888] ;  /* 0x00022200ff027b82 */ /* 0x000f220000000a00 */
[----:B------:R-:W4:Y:S01]  /*4180*/  LDCU UR49, c[0x0][0xb20] ;  /* 0x00016400ff3177ac */ /* 0x000f220008000800 */
[----:B------:R-:W4:Y:S06]  /*4190*/  LDCU UR4, c[0x0][0xb30] ;  /* 0x00016600ff0477ac */ /* 0x000f2c0008000800 */
[----:B------:R-:W4:Y:S01]  /*41a0*/  LDC.64 R4, c[0x0][0x890] ;  /* 0x00022400ff047b82 */ /* 0x000f220000000a00 */
[----:B------:R-:W-:Y:S01]  /*41b0*/  UMOV UR21, 0x400 ;  /* 0x0000040000157882 */ /* 0x000fe20000000000 */
[----:B---3--:R-:W-:-:S02]  /*41c0*/  UIMAD.WIDE.U32 UR6, UR31, UR44, URZ ;  /* 0x0000002c1f0672a5 */ /* 0x008fc4000f8e00ff */
[----:B-1----:R-:W-:Y:S02]  /*41d0*/  UIMAD.WIDE.U32 UR8, UR30, UR47, URZ ;  /* 0x0000002f1e0872a5 */ /* 0x002fe4000f8e00ff */
[----:B--2---:R-:W-:Y:S02]  /*41e0*/  ULEA UR21, UR10, UR21, 0x18 ;  /* 0x000000150a157291 */ /* 0x004fe4000f8ec0ff */
[----:B------:R-:W-:Y:S02]  /*41f0*/  UPLOP3.LUT UP3, UPT, UPT, UPT, UPT, 0x40, 0x4 ;  /* 0x000000000004789c */ /* 0x000fe40003f6e870 */
[----:B------:R-:W-:Y:S02]  /*4200*/  UIADD3 UR37, UPT, UPT, UR21, 0x68, URZ ;  /* 0x0000006815257890 */ /* 0x000fe4000fffe0ff */
[----:B------:R-:W-:Y:S02]  /*4210*/  UIADD3 UR33, UPT, UPT, UR21, 0x50, URZ ;  /* 0x0000005015217890 */ /* 0x000fe4000fffe0ff */
[----:B------:R-:W-:-:S02]  /*4220*/  UIADD3 UR25, UPT, UPT, UR21, 0x58, URZ ;  /* 0x0000005815197890 */ /* 0x000fc4000fffe0ff */
[----:B------:R-:W-:Y:S01]  /*4230*/  UIADD3 UR17, UPT, UPT, UR21, 0x60, URZ ;  /* 0x0000006015117890 */ /* 0x000fe2000fffe0ff */
[----:B------:R-:W-:Y:S01]  /*4240*/  UMOV UR6, UR7 ;  /* 0x0000000700067c82 */ /* 0x000fe20008000000 */
[----:B------:R-:W-:Y:S01]  /*4250*/  UMOV UR41, UR9 ;  /* 0x0000000900297c82 */ /* 0x000fe20008000000 */
[----:B------:R-:W-:Y:S02]  /*4260*/  UISETP.GE.AND UP0, UPT, UR42, 0x1, UPT ;  /* 0x000000012a00788c */ /* 0x000fe4000bf06270 */
[----:B------:R-:W-:Y:S01]  /*4270*/  UISETP.NE.AND UP4, UPT, UR42, 0x1, UPT ;  /* 0x000000012a00788c */ /* 0x000fe2000bf85270 */
[----:B------:R-:W1:Y:S01]  /*4280*/  LDCU.64 UR22, c[0x0][0xb28] ;  /* 0x00016500ff1677ac */ /* 0x000e620008000a00 */
[----:B------:R-:W-:Y:S02]  /*4290*/  UISETP.NE.AND UP6, UPT, UR15, 0x1, UPT ;  /* 0x000000010f00788c */ /* 0x000fe4000bfc5270 */
[----:B------:R-:W-:Y:S02]  /*42a0*/  UISETP.NE.AND UP5, UPT, UR46, 0x1, UPT ;  /* 0x000000012e00788c */ /* 0x000fe4000bfa5270 */
[----:B------:R-:W-:-:S02]  /*42b0*/  UPRMT UR37, UR10, 0x654, UR37 ;  /* 0x000006540a257896 */ /* 0x000fc40008000025 */
[----:B------:R-:W-:Y:S02]  /*42c0*/  USHF.R.U32.HI UR43, URZ, UR45, UR6 ;  /* 0x0000002dff2b7299 */ /* 0x000fe40008011606 */
[----:B------:R-:W-:Y:S02]  /*42d0*/  UPRMT UR40, UR10, 0x654, UR33 ;  /* 0x000006540a287896 */ /* 0x000fe40008000021 */
[----:B------:R-:W-:Y:S02]  /*42e0*/  UPRMT UR39, UR10, 0x654, UR25 ;  /* 0x000006540a277896 */ /* 0x000fe40008000019 */
[----:B------:R-:W-:Y:S02]  /*42f0*/  UPRMT UR38, UR10, 0x654, UR17 ;  /* 0x000006540a267896 */ /* 0x000fe40008000011 */
[----:B----4-:R-:W-:Y:S02]  /*4300*/  USHF.R.U32.HI UR41, URZ, UR49, UR41 ;  /* 0x00000031ff297299 */ /* 0x010fe40008011629 */
[----:B------:R-:W-:-:S11]  /*4310*/  UISETP.NE.AND UP2, UPT, UR4, 0x1, UPT ;  /* 0x000000010400788c */ /* 0x000fd6000bf45270 */
.L_x_86:
[C---:B------:R-:W-:Y:S02]  /*4320*/  LEA R12, R14.reuse, UR21, 0x3 ;  /* 0x000000150e0c7c11 */ /* 0x040fe4000f8e18ff */
[----:B------:R-:W-:Y:S02]  /*4330*/  SHF.L.U32 R9, R13, 0x1f, RZ ;  /* 0x0000001f0d097819 */ /* 0x000fe400000006ff */
[----:B------:R-:W-:Y:S02]  /*4340*/  LEA R10, R14, UR21, 0x4 ;  /* 0x000000150e0a7c11 */ /* 0x000fe4000f8e20ff */
[----:B--2---:R-:W2:Y:S02]  /*4350*/  SYNCS.PHASECHK.TRANS64.TRYWAIT P0, [R12+URZ+0xa0], R9 ;  /* 0x0000a0090c0075a7 */ /* 0x004ea400080011ff */
[----:B--2---:R-:W-:Y:S05]  /*4360*/  @!P0 BRA `(.L_x_76) ;  /* 0x0000004c00f08947 */ /* 0x004fea0003800000 */
.L_x_168:
[----:B--2---:R-:W2:Y:S01]  /*4370*/  LDS.128 R8, [R10+0x130] ;  /* 0x000130000a087984 */ /* 0x004ea20000000c00 */
[----:B------:R-:W-:Y:S01]  /*4380*/  UISETP.GE.AND UP0, UPT, UR42, 0x1, UPT ;  /* 0x000000012a00788c */ /* 0x000fe2000bf06270 */
[----:B------:R-:W-:Y:S01]  /*4390*/  @!PT LDS RZ, [RZ] ;  /* 0x00000000fffff984 */ /* 0x000fe20000000800 */
[----:B------:R-:W-:Y:S01]  /*43a0*/  @!PT LDS RZ, [RZ] ;  /* 0x00000000fffff984 */ /* 0x000fe20000000800 */
[----:B------:R-:W-:Y:S01]  /*43b0*/  @!PT LDS RZ, [RZ] ;  /* 0x00000000fffff984 */ /* 0x000fe20000000800 */
[----:B------:R-:W-:Y:S01]  /*43c0*/  @!PT LDS RZ, [RZ] ;  /* 0x00000000fffff984 */ /* 0x000fe20000000800 */
[----:B------:R3:W-:Y:S06]  /*43d0*/  MEMBAR.ALL.CTA ;  /* 0x0000000000007992 */ /* 0x0007ec0000008000 */
[----:B---3--:R-:W3:Y:S01]  /*43e0*/  FENCE.VIEW.ASYNC.S ;  /* 0x00000000000073c6 */ /* 0x008ee20000000000 */
[----:B--2---:R-:W-:Y:S11]  /*43f0*/  LOP3.LUT P0, RZ, R10, 0x1, RZ, 0xc0, !PT ;  /* 0x000000010aff7812 */ /* 0x004ff6000780c0ff */
[----:B------:R-:W-:Y:S02]  /*4400*/  @!UPT UIADD3 URZ, UPT, UPT, URZ, URZ, URZ ;  /* 0x000000fffffff290 */ /* 0x000fe4000fffe0ff */
[----:B---3--:R-:W-:Y:S01]  /*4410*/  VOTEU.ANY UP1, P0 ;  /* 0x0000000000ff7886 */ /* 0x008fe20000020100 */
[----:B------:R-:W-:Y:S11]  /*4420*/  PLOP3.LUT P0, PT, PT, PT, UP1, 0x80, 0x8 ;  /* 0x000000000008781c */ /* 0x000ff60003f0f018 */
[----:B------:R-:W-:Y:S02]  /*4430*/  @!UPT UIADD3 URZ, UPT, UPT, URZ, URZ, URZ ;  /* 0x000000fffffff290 */ /* 0x000fe4000fffe0ff */
[----:B------:R-:W-:Y:S02]  /*4440*/  @P0 SHF.R.U32.HI R0, RZ, 0x10, R9 ;  /* 0x00000010ff000819 */ /* 0x000fe40000011609 */
[----:B------:R-:W-:Y:S02]  /*4450*/  @P0 MOV R6, R8 ;  /* 0x0000000800060202 */ /* 0x000fe40000000f00 */
[----:B------:R-:W-:Y:S01]  /*4460*/  @P0 R2UR UR4, R0 ;  /* 0x00000000000402ca */ /* 0x000fe200000e0000 */
[----:B------:R-:W-:Y:S01]  /*4470*/  VIADD R0, R12, 0xb0 ;  /* 0x000000b00c007836 */ /* 0x000fe20000000000 */
[----:B------:R-:W-:Y:S02]  /*4480*/  @P0 LOP3.LUT R8, R9, 0xffff, RZ, 0xc0, !PT ;  /* 0x0000ffff09080812 */ /* 0x000fe400078ec0ff */
[----:B------:R-:W-:Y:S02]  /*4490*/  @P0 R2UR UR6, R6 ;  /* 0x00000000060602ca */ /* 0x000fe400000e0000 */
[----:B------:R-:W-:Y:S02]  /*44a0*/  PRMT R0, RZ, 0x654, R0 ;  /* 0x00000654ff007816 */ /* 0x000fe40000000000 */
[----:B------:R-:W-:Y:S02]  /*44b0*/  @P0 R2UR UR5, R8 ;  /* 0x00000000080502ca */ /* 0x000fe400000e0000 */
[----:B------:R2:W-:Y:S03]  /*44c0*/  SYNCS.ARRIVE.TRANS64.RED.A1T0 RZ, [R0+URZ], RZ ;  /* 0x000000ff00ff79a7 */ /* 0x0005e600081004ff */
[----:B------:R-:W-:Y:S04]  /*44d0*/  @UP1 UMOV UR29, UR4 ;  /* 0x00000004001d1c82 */ /* 0x000fe80008000000 */
[----:B------:R-:W-:Y:S04]  /*44e0*/  @UP1 UMOV UR14, UR6 ;  /* 0x00000006000e1c82 */ /* 0x000fe80008000000 */
[----:B------:R-:W-:Y:S01]  /*44f0*/  @UP1 UMOV UR13, UR5 ;  /* 0x00000005000d1c82 */ /* 0x000fe20008000000 */
[----:B------:R-:W-:Y:S05]  /*4500*/  BRA.U !UP0, `(.L_x_77) ;  /* 0x0000000108a47547 */ /* 0x000fea000b800000 */
[----:B------:R-:W-:Y:S02]  /*4510*/  UIMAD.WIDE.U32 UR18, UR13, UR47, URZ ;  /* 0x0000002f0d1272a5 */ /* 0x000fe4000f8e00ff */
[----:B------:R-:W-:Y:S02]  /*4520*/  UIMAD.WIDE.U32 UR26, UR14, UR44, URZ ;  /* 0x0000002c0e1a72a5 */ /* 0x000fe4000f8e00ff */
[----:B------:R-:W-:Y:S02]  /*4530*/  USEL UR4, UR30, UR41, !UP5 ;  /* 0x000000291e047287 */ /* 0x000fe4000e800000 */
[----:B------:R-:W-:Y:S02]  /*4540*/  USEL UR7, UR31, UR43, !UP6 ;  /* 0x0000002b1f077287 */ /* 0x000fe4000f000000 */
[----:B-1----:R-:W-:Y:S02]  /*4550*/  UIMAD.WIDE.U32 UR8, UR4, UR22, URZ ;  /* 0x00000016040872a5 */ /* 0x002fe4000f8e00ff */
[----:B------:R-:W-:Y:S01]  /*4560*/  UIMAD.WIDE.U32 UR10, UR7, UR22, URZ ;  /* 0x00000016070a72a5 */ /* 0x000fe2000f8e00ff */
[----:B------:R-:W-:Y:S02]  /*4570*/  UMOV UR5, UR19 ;  /* 0x0000001300057c82 */ /* 0x000fe40008000000 */
[----:B------:R-:W-:Y:S03]  /*4580*/  USHF.R.U32.HI UR6, URZ, UR49, UR5 ;  /* 0x00000031ff067299 */ /* 0x000fe60008011605 */
[----:B------:R-:W-:Y:S01]  /*4590*/  UMOV UR5, UR27 ;  /* 0x0000001b00057c82 */ /* 0x000fe20008000000 */
[----:B------:R-:W-:Y:S02]  /*45a0*/  USEL UR6, UR13, UR6, !UP5 ;  /* 0x000000060d067287 */ /* 0x000fe4000e800000 */
[----:B------:R-:W-:Y:S03]  /*45b0*/  USHF.R.U32.HI UR12, URZ, UR45, UR5 ;  /* 0x0000002dff0c7299 */ /* 0x000fe60008011605 */
[----:B------:R-:W-:Y:S02]  /*45c0*/  UMOV UR5, UR9 ;  /* 0x0000000900057c82 */ /* 0x000fe40008000000 */
[----:B------:R-:W-:Y:S03]  /*45d0*/  @UP4 USHF.R.U32.HI UR4, URZ, UR23, UR5 ;  /* 0x00000017ff044299 */ /* 0x000fe60008011605 */
[----:B------:R-:W-:Y:S01]  /*45e0*/  UMOV UR5, UR11 ;  /* 0x0000000b00057c82 */ /* 0x000fe20008000000 */
[----:B------:R-:W-:Y:S02]  /*45f0*/  UIMAD UR4, UR42, UR4, URZ ;  /* 0x000000042a0472a4 */ /* 0x000fe4000f8e02ff */
[----:B------:R-:W-:Y:S02]  /*4600*/  @UP4 USHF.R.U32.HI UR7, URZ, UR23, UR5 ;  /* 0x00000017ff074299 */ /* 0x000fe40008011605 */
[----:B------:R-:W-:Y:S02]  /*4610*/  UIMAD.WIDE.U32 UR10, UR6, UR22, URZ ;  /* 0x00000016060a72a5 */ /* 0x000fe4000f8e00ff */
[----:B------:R-:W-:Y:S02]  /*4620*/  USEL UR5, UR14, UR12, !UP6 ;  /* 0x0000000c0e057287 */ /* 0x000fe4000f000000 */
[----:B------:R-:W-:Y:S02]  /*4630*/  UIMAD UR8, UR42, UR7, URZ ;  /* 0x000000072a0872a4 */ /* 0x000fe4000f8e02ff */
[----:B------:R-:W-:Y:S03]  /*4640*/  UISETP.GE.AND UP0, UPT, UR6, UR4, UPT ;  /* 0x000000040600728c */ /* 0x000fe6000bf06270 */
[----:B------:R-:W-:Y:S01]  /*4650*/  UMOV UR4, UR11 ;  /* 0x0000000b00047c82 */ /* 0x000fe20008000000 */
[----:B------:R-:W-:Y:S02]  /*4660*/  UISETP.GE.OR UP0, UPT, UR5, UR8, UP0 ;  /* 0x000000080500728c */ /* 0x000fe40008706670 */
[----:B------:R-:W-:Y:S02]  /*4670*/  USHF.R.U32.HI UR4, URZ, UR23, UR4 ;  /* 0x00000017ff047299 */ /* 0x000fe40008011604 */
[----:B------:R-:W-:Y:S02]  /*4680*/  UIMAD.WIDE.U32 UR8, UR5, UR22, URZ ;  /* 0x00000016050872a5 */ /* 0x000fe4000f8e00ff */
[----:B------:R-:W-:Y:S04]  /*4690*/  USEL UR10, UR6, UR4, !UP4 ;  /* 0x00000004060a7287 */ /* 0x000fe8000e000000 */
[----:B------:R-:W-:Y:S01]  /*46a0*/  UIADD3 UR11, UPT, UPT, -UR10, URZ, URZ ;  /* 0x000000ff0a0b7290 */ /* 0x000fe2000fffe1ff */
[----:B------:R-:W-:Y:S02]  /*46b0*/  @!UP0 UMOV UR4, UR9 ;  /* 0x0000000900048c82 */ /* 0x000fe40008000000 */
[----:B------:R-:W-:Y:S02]  /*46c0*/  @!UP0 USHF.R.U32.HI UR4, URZ, UR23, UR4 ;  /* 0x00000017ff048299 */ /* 0x000fe40008011604 */
[----:B------:R-:W-:Y:S02]  /*46d0*/  UIMAD UR8, UR42, UR11, UR6 ;  /* 0x0000000b2a0872a4 */ /* 0x000fe4000f8e0206 */
[----:B------:R-:W-:Y:S04]  /*46e0*/  @!UP0 USEL UR4, UR5, UR4, !UP4 ;  /* 0x0000000405048287 */ /* 0x000fe8000e000000 */
[----:B------:R-:W-:Y:S02]  /*46f0*/  @!UP0 UIMAD UR8, UR7, UR8, UR4 ;  /* 0x00000008070882a4 */ /* 0x000fe4000f8e0204 */
[----:B------:R-:W-:Y:S02]  /*4700*/  @!UP0 UIADD3 UR9, UPT, UPT, UR10, -UR4, URZ ;  /* 0x800000040a098290 */ /* 0x000fe4000fffe0ff */
[----:B------:R-:W-:Y:S02]  /*4710*/  UIADD3 UR4, UPT, UPT, -UR5, URZ, URZ ;  /* 0x000000ff05047290 */ /* 0x000fe4000fffe1ff */
[----:B------:R-:W-:Y:S02]  /*4720*/  UIADD3 UR7, UPT, UPT, -UR6, URZ, URZ ;  /* 0x000000ff06077290 */ /* 0x000fe4000fffe1ff */
[----:B------:R-:W-:Y:S02]  /*4730*/  @!UP0 UIMAD UR6, UR9, UR42, UR5 ;  /* 0x0000002a090682a4 */ /* 0x000fe4000f8e0205 */
[----:B------:R-:W-:Y:S02]  /*4740*/  UIMAD UR14, UR15, UR4, UR14 ;  /* 0x000000040f0e72a4 */ /* 0x000fe4000f8e020e */
[----:B------:R-:W-:Y:S01]  /*4750*/  UIMAD UR13, UR46, UR7, UR13 ;  /* 0x000000072e0d72a4 */ /* 0x000fe2000f8e020d */
[----:B------:R-:W-:Y:S02]  /*4760*/  @!UP0 UMOV UR5, UR8 ;  /* 0x0000000800058c82 */ /* 0x000fe40008000000 */
[----:B------:R-:W-:Y:S02]  /*4770*/  UIMAD UR14, UR5, UR15, UR14 ;  /* 0x0000000f050e72a4 */ /* 0x000fe4000f8e020e */
[----:B------:R-:W-:Y:S11]  /*4780*/  UIMAD UR13, UR6, UR46, UR13 ;  /* 0x0000002e060d72a4 */ /* 0x000ff6000f8e020d */
[----:B------:R-:W-:Y:S01]  /*4790*/  @!UPT UIADD3 URZ, UPT, UPT, URZ, URZ, URZ ;  /* 0x000000fffffff290 */ /* 0x000fe2000fffe0ff */
.L_x_77:
[----:B------:R-:W3:Y:S01]  /*47a0*/  @!UP2 LDCU.128 UR8, c[0x0][0xb10] ;  /* 0x00016200ff08a7ac */ /* 0x000ee20008000c00 */
[C---:B------:R-:W-:Y:S02]  /*47b0*/  ISETP.NE.U32.AND P1, PT, R4.reuse, RZ, PT ;  /* 0x000000ff0400720c */ /* 0x040fe40003f25070 */
[----:B------:R-:W-:Y:S02]  /*47c0*/  ISETP.NE.U32.AND P0, PT, R4, RZ, PT ;  /* 0x000000ff0400720c */ /* 0x000fe40003f05070 */
[C---:B------:R-:W-:Y:S02]  /*47d0*/  ISETP.NE.AND.EX P1, PT, R5.reuse, RZ, PT, P1 ;  /* 0x000000ff0500720c */ /* 0x040fe40003f25310 */
[----:B------:R-:W-:Y:S01]  /*47e0*/  ISETP.NE.AND.EX P0, PT, R5, RZ, PT, P0 ;  /* 0x000000ff0500720c */ /* 0x000fe20003f05300 */
[----:B------:R-:W4:Y:S01]  /*47f0*/  @!UP2 LDCU UR5, c[0x0][0xb0c] ;  /* 0x00016180ff05a7ac */ /* 0x000f220008000800 */
[----:B------:R-:W-:Y:S01]  /*4800*/  SHF.L.U32 R9, R15, 0x1f, RZ ;  /* 0x0000001f0f097819 */ /* 0x000fe200000006ff */
[----:B------:R-:W-:Y:S02]  /*4810*/  USHF.L.U32 UR35, UR16, 0x6, URZ ;  /* 0x0000000610237899 */ /* 0x000fe400080006ff */
[----:B------:R-:W-:Y:S02]  /*4820*/  USHF.L.U32 UR34, UR20, 0x7, URZ ;  /* 0x0000000714227899 */ /* 0x000fe400080006ff */
[----:B---3--:R-:W-:Y:S07]  /*4830*/  UIMAD.WIDE.U32 UR6, UR14, UR8, URZ ;  /* 0x000000080e0672a5 */ /* 0x008fee000f8e00ff */
[----:B------:R-:W-:Y:S01]  /*4840*/  @!UP2 UMOV UR4, UR7 ;  /* 0x000000070004ac82 */ /* 0x000fe20008000000 */
[----:B----4-:R-:W-:Y:S02]  /*4850*/  @!UP2 UISETP.NE.AND UP0, UPT, UR5, 0x1, UPT ;  /* 0x000000010500a88c */ /* 0x010fe4000bf05270 */
[----:B------:R-:W-:Y:S02]  /*4860*/  @!UP2 USHF.R.U32.HI UR4, URZ, UR9, UR4 ;  /* 0x00000009ff04a299 */ /* 0x000fe40008011604 */
[----:B------:R-:W-:Y:S02]  /*4870*/  UIMAD.WIDE.U32 UR6, UR13, UR11, URZ ;  /* 0x0000000b0d0672a5 */ /* 0x000fe4000f8e00ff */
[----:B------:R-:W-:Y:S02]  /*4880*/  @!UP2 USEL UR8, UR14, UR4, !UP0 ;  /* 0x000000040e08a287 */ /* 0x000fe4000c000000 */
[----:B------:R-:W-:Y:S03]  /*4890*/  @!UP2 UISETP.NE.AND UP0, UPT, UR10, 0x1, UPT ;  /* 0x000000010a00a88c */ /* 0x000fe6000bf05270 */
[----:B------:R-:W-:Y:S02]  /*48a0*/  @!UP2 UMOV UR6, UR7 ;  /* 0x000000070006ac82 */ /* 0x000fe40008000000 */
[----:B------:R-:W3:Y:S02]  /*48b0*/  @!UP2 LDCU UR4, c[0x0][0xb20] ;  /* 0x00016400ff04a7ac */ /* 0x000ee40008000800 */
[----:B---3--:R-:W-:Y:S04]  /*48c0*/  @!UP2 USHF.R.U32.HI UR6, URZ, UR4, UR6 ;  /* 0x00000004ff06a299 */ /* 0x008fe80008011606 */
[----:B------:R-:W-:Y:S04]  /*48d0*/  @!UP2 USEL UR6, UR13, UR6, !UP0 ;  /* 0x000000060d06a287 */ /* 0x000fe8000c000000 */
[----:B------:R-:W-:Y:S02]  /*48e0*/  @!UP2 UIADD3 UR4, UPT, UPT, -UR8, UR6, URZ ;  /* 0x000000060804a290 */ /* 0x000fe4000fffe1ff */
[----:B------:R-:W-:Y:S02]  /*48f0*/  @!UP2 UIADD3 UR6, UPT, UPT, UR8, -UR6, URZ ;  /* 0x800000060806a290 */ /* 0x000fe4000fffe0ff */
[----:B------:R-:W-:Y:S02]  /*4900*/  @!UP2 UIMAD UR14, UR4, UR5, UR14 ;  /* 0x00000005040ea2a4 */ /* 0x000fe4000f8e020e */
[----:B------:R-:W-:Y:S01]  /*4910*/  @!UP2 UIMAD UR13, UR6, UR10, UR13 ;  /* 0x0000000a060da2a4 */ /* 0x000fe2000f8e020d */
[----:B------:R-:W-:Y:S11]  /*4920*/  BRA.U UP3, `(.L_x_78) ;  /* 0x0000000103107547 */ /* 0x000ff6000b800000 */
[----:B--2---:R-:W-:Y:S04]  /*4930*/  MOV R0, UR48 ;  /* 0x0000003000007c02 */ /* 0x004fe80008000f00 */
[----:B------:R-:W-:Y:S04]  /*4940*/  SHF.L.U32 R11, R0, 0x1f, RZ ;  /* 0x0000001f000b7819 */ /* 0x000fe800000006ff */
[----:B------:R-:W2:Y:S02]  /*4950*/  SYNCS.PHASECHK.TRANS64.TRYWAIT P2, [UR21+0x98], R11 ;  /* 0x0000980bff0075a7 */ /* 0x000ea40008041115 */
[----:B--2---:R-:W-:Y:S05]  /*4960*/  @!P2 BRA `(.L_x_79) ;  /* 0x000000480084a947 */ /* 0x004fea0003800000 */
.L_x_78:
[----:B------:R-:W-:Y:S05]  /*4970*/  @!P1 BRA `(.L_x_80) ;  /* 0x0000000000309947 */ /* 0x000fea0003800000 */
[----:B------:R-:W-:Y:S01]  /*4980*/  ISETP.NE.U32.AND P1, PT, R2, RZ, PT ;  /* 0x000000ff0200720c */ /* 0x000fe20003f25070 */
[----:B------:R-:W3:Y:S01]  /*4990*/  LDCU.64 UR4, c[0x0][0x358] ;  /* 0x00006b00ff0477ac */ /* 0x000ee20008000a00 */
[----:B------:R-:W-:Y:S02]  /*49a0*/  IMAD.MOV.U32 R63, RZ, RZ, 0x1 ;  /* 0x00000001ff3f7424 */ /* 0x000fe400078e00ff */
[----:B------:R-:W-:Y:S11]  /*49b0*/  ISETP.NE.AND.EX P1, PT, R3, RZ, PT, P1 ;  /* 0x000000ff0300720c */ /* 0x000ff60003f25310 */
[----:B------:R-:W-:Y:S02]  /*49c0*/  @!UPT UIADD3 URZ, UPT, UPT, URZ, URZ, URZ ;  /* 0x000000fffffff290 */ /* 0x000fe4000fffe0ff */
[----:B--2---:R-:W2:Y:S01]  /*49d0*/  @P1 LDC.64 R10, c[0x0][0x888] ;  /* 0x00022200ff0a1b82 */ /* 0x004ea20000000a00 */
[----:B------:R-:W-:Y:S04]  /*49e0*/  @P1 IMAD R0, R4, UR36, RZ ;  /* 0x0000002404001c24 */ /* 0x000fe8000f8e02ff */
[----:B--2---:R-:W-:Y:S04]  /*49f0*/  @P1 IMAD.WIDE R10, R0, 0x4, R10 ;  /* 0x00000004000a1825 */ /* 0x004fe800078e020a */
[----:B------:R-:W-:Y:S01]  /*4a00*/  HFMA2 R0, -RZ, RZ, 0, 5.9604644775390625e-08 ;  /* 0x00000001ff007431 */ /* 0x000fe200000001ff */
[----:B---3-5:R3:W5:Y:S04]  /*4a10*/  @P1 LDG.E R27, desc[UR4][R10.64] ;  /* 0x000000040a1b1981 */ /* 0x028768000c1e1900 */
[----:B------:R-:W-:Y:S01]  /*4a20*/  @!P1 PRMT R63, R0, 0x7610, R63 ;  /* 0x00007610003f9816 */ /* 0x000fe2000000003f */
[----:B---3--:R-:W4:Y:S06]  /*4a30*/  @!P1 LDC R27, c[0x0][0x880] ;  /* 0x00022000ff1b9b82 */ /* 0x008f2c0000000800 */
.L_x_80:
[----:B----45:R-:W-:Y:S01]  /*4a40*/  @!P0 FSETP.EQ.AND P1, PT, R27, RZ, PT ;  /* 0x000000ff1b00820b */ /* 0x030fe20003f22000 */
[----:B------:R-:W-:Y:S01]  /*4a50*/  @!UPT UIADD3 URZ, UPT, UPT, URZ, URZ, URZ ;  /* 0x000000fffffff290 */ /* 0x000fe2000fffe0ff */
[----:B------:R-:W-:Y:S11]  /*4a60*/  @!P0 BRA `(.L_x_81) ;  /* 0x0000000000188947 */ /* 0x000ff60003800000 */
[----:B------:R-:W-:Y:S02]  /*4a70*/  LOP3.LUT P0, RZ, R63, 0xff, RZ, 0xc0, !PT ;  /* 0x000000ff3fff7812 */ /* 0x000fe4000780c0ff */
[----:B------:R-:W-:Y:S04]  /*4a80*/  ISETP.NE.U32.AND P1, PT, R2, RZ, PT ;  /* 0x000000ff0200720c */ /* 0x000fe80003f25070 */
[----:B------:R-:W-:Y:S04]  /*4a90*/  ISETP.NE.AND.EX P1, PT, R3, RZ, PT, P1 ;  /* 0x000000ff0300720c */ /* 0x000fe80003f25310 */
[----:B------:R-:W-:Y:S03]  /*4aa0*/  PLOP3.LUT P1, PT, P1, PT, PT, 0x8, 0x80 ;  /* 0x000000000080781c */ /* 0x000fe60000f2e170 */
[----:B------:R-:W-:Y:S11]  /*4ab0*/  @P0 FSETP.EQ.AND P1, PT, R27, RZ, PT ;  /* 0x000000ff1b00020b */ /* 0x000ff60003f22000 */
[----:B------:R-:W-:Y:S02]  /*4ac0*/  @!UPT UIADD3 URZ, UPT, UPT, URZ, URZ, URZ ;  /* 0x000000fffffff290 */ /* 0x000fe4000fffe0ff */
.L_x_81:
[----:B------:R-:W3:Y:S01]  /*4ad0*/  SYNCS.PHASECHK.TRANS64.TRYWAIT P2, [UR21+0x70], R9 ;  /* 0x00007009ff0075a7 */ /* 0x000ee20008041115 */
[----:B------:R-:W-:Y:S04]  /*4ae0*/  ELECT P0, URZ, PT ;  /* 0x0000000000ff782f */ /* 0x000fe80003800000 */
[----:B------:R-:W-:Y:S11]  /*4af0*/  PLOP3.LUT P1, PT, P1, P0, PT, 0xf2, 0x2f ;  /* 0x00000000002f781c */ /* 0x000ff60000f21e72 */
[----:B------:R-:W-:Y:S02]  /*4b00*/  @!UPT UIADD3 URZ, UPT, UPT, URZ, URZ, URZ ;  /* 0x000000fffffff290 */ /* 0x000fe4000fffe0ff */
[----:B------:R-:W-:Y:S05]  /*4b10*/  @!P1 IADD3 R8, P0, PT, R16, 0x580, RZ ;  /* 0x0000058010089810 */ /* 0x000fea0007f1e0ff */
[----:B------:R-:W-:Y:S01]  /*4b20*/  @!P1 IMAD.X R6, RZ, RZ, R17, P0 ;  /* 0x000000ffff069224 */ /* 0x000fe200000e0611 */
[----:B---3--:R-:W-:Y:S07]  /*4b30*/  @!P2 BRA `(.L_x_82) ;  /* 0x000000480028a947 */ /* 0x008fee0003800000 */
.L_x_171:
[----:B------:R-:W-:Y:S01]  /*4b40*/  @!P1 R2UR UR5, R8 ;  /* 0x00000000080592ca */ /* 0x000fe200000e0000 */
[----:B------:R-:W-:Y:S01]  /*4b50*/  VOTEU.ALL UP0, P1 ;  /* 0x0000000000ff7886 */ /* 0x000fe20000800000 */
[----:B------:R-:W-:Y:S01]  /*4b60*/  @!P1 R2UR UR4, R6 ;  /* 0x00000000060492ca */ /* 0x000fe200000e0000 */
[----:B--2---:R-:W-:Y:S01]  /*4b70*/  @!P1 IMAD.MOV.U32 R0, RZ, RZ, 0x2000 ;  /* 0x00002000ff009424 */ /* 0x004fe200078e00ff */
[----:B------:R-:W-:Y:S01]  /*4b80*/  UMOV UR6, 0x0 ;  /* 0x0000000000067882 */ /* 0x000fe20000000000 */
[----:B------:R-:W-:Y:S01]  /*4b90*/  UMOV UR7, 0x10000000 ;  /* 0x1000000000077882 */ /* 0x000fe20000000000 */
[----:B------:R-:W-:Y:S01]  /*4ba0*/  @!UP0 UIADD3 UR32, UPT, UPT, UR21, 0x400, URZ ;  /* 0x0000040015208890 */ /* 0x000fe2000fffe0ff */
[----:B------:R-:W-:Y:S01]  /*4bb0*/  @!P1 IADD3 R8, P0, PT, R16, 0x580, RZ ;  /* 0x0000058010089810 */ /* 0x000fe20007f1e0ff */
[----:B------:R-:W-:Y:S04]  /*4bc0*/  VOTEU.ALL UP0, P1 ;  /* 0x0000000000ff7886 */ /* 0x000fe80000800000 */
[----:B------:R-:W-:Y:S02]  /*4bd0*/  @!P1 IMAD.X R6, RZ, RZ, R17, P0 ;  /* 0x000000ffff069224 */ /* 0x000fe400000e0611 */
[----:B------:R-:W-:Y:S02]  /*4be0*/  IMAD.U32 R10, RZ, RZ, UR5 ;  /* 0x00000005ff0a7e24 */ /* 0x000fe4000f8e00ff */
[----:B------:R-:W-:Y:S03]  /*4bf0*/  IMAD.U32 R11, RZ, RZ, UR4 ;  /* 0x00000004ff0b7e24 */ /* 0x000fe6000f8e00ff */
[----:B------:R-:W-:Y:S02]  /*4c00*/  @!P1 R2UR UR4, R10 ;  /* 0x000000000a0492ca */ /* 0x000fe400000e0000 */
[----:B------:R-:W-:Y:S11]  /*4c10*/  @!P1 R2UR UR5, R11 ;  /* 0x000000000b0592ca */ /* 0x000ff600000e0000 */
[----:B------:R-:W-:Y:S02]  /*4c20*/  @!UPT UIADD3 URZ, UPT, UPT, URZ, URZ, URZ ;  /* 0x000000fffffff290 */ /* 0x000fe4000fffe0ff */
[----:B------:R2:W-:Y:S01]  /*4c30*/  @!UP0 UTMALDG.3D [UR32], [UR4], desc[UR6] ;  /* 0x00000620040085b4 */ /* 0x0005e20008011000 */
[----:B------:R2:W-:Y:S01]  /*4c40*/  @!P1 SYNCS.ARRIVE.TRANS64.RED.A0TR RZ, [UR21+0x50], R0 ;  /* 0x00005000ffff99a7 */ /* 0x0005e20008300415 */
[----:B------:R-:W-:Y:S01]  /*4c50*/  SYNCS.ARRIVE.TRANS64.RED.A1T0 RZ, [UR40], RZ ;  /* 0x000000ffffff79a7 */ /* 0x000fe20008100428 */
[----:B------:R-:W3:Y:S02]  /*4c60*/  SYNCS.PHASECHK.TRANS64.TRYWAIT P2, [UR21+0x78], R9 ;  /* 0x00007809ff0075a7 */ /* 0x000ee40008041115 */
[----:B--23--:R-:W-:Y:S05]  /*4c70*/  @!P2 BRA `(.L_x_83) ;  /* 0x0000004400f0a947 */ /* 0x00cfea0003800000 */
.L_x_173:
        /* <DEDUP_REMOVED lines=8> */
[----:B------:R-:W-:Y:S01]  /*4d00*/  @!UP0 UIADD3 UR24, UPT, UPT, UR21, 0x2400, URZ ;  /* 0x0000240015188890 */ /* 0x000fe2000fffe0ff */
[----:B------:R-:W-:Y:S01]  /*4d10*/  VOTEU.ALL UP0, P1 ;  /* 0x0000000000ff7886 */ /* 0x000fe20000800000 */
[----:B------:R-:W-:Y:S01]  /*4d20*/  UMOV UR27, UR35 ;  /* 0x00000023001b7c82 */ /* 0x000fe20008000000 */
[----:B------:R-:W-:Y:S02]  /*4d30*/  UMOV UR28, UR36 ;  /* 0x00000024001c7c82 */ /* 0x000fe40008000000 */
[----:B------:R-:W-:Y:S02]  /*4d40*/  IMAD.U32 R10, RZ, RZ, UR5 ;  /* 0x00000005ff0a7e24 */ /* 0x000fe4000f8e00ff */
[----:B------:R-:W-:Y:S02]  /*4d50*/  IMAD.U32 R11, RZ, RZ, UR4 ;  /* 0x00000004ff0b7e24 */ /* 0x000fe4000f8e00ff */
[----:B------:R-:W-:Y:S01]  /*4d60*/  @!P1 IMAD.X R6, RZ, RZ, R17, P0 ;  /* 0x000000ffff069224 */ /* 0x000fe200000e0611 */
        /* <DEDUP_REMOVED lines=8> */
.L_x_175:
[----:B------:R-:W-:Y:S01]  /*4df0*/  @!P1 R2UR UR5, R8 ;  /* 0x00000000080592ca */ /* 0x000fe200000e0000 */
[----:B------:R-:W-:Y:S01]  /*4e00*/  VOTEU.ALL UP0, P1 ;  /* 0x0000000000ff7886 */ /* 0x000fe20000800000 */
[----:B------:R-:W-:Y:S01]  /*4e10*/  @!P1 R2UR UR4, R6 ;  /* 0x00000000060492ca */ /* 0x000fe200000e0000 */
[----:B--2---:R-:W-:Y:S01]  /*4e20*/  @!P1 IMAD.MOV.U32 R0, RZ, RZ, 0x2000 ;  /* 0x00002000ff009424 */ /* 0x004fe200078e00ff */
[----:B------:R-:W-:Y:S01]  /*4e30*/  UMOV UR6, 0x0 ;  /* 0x0000000000067882 */ /* 0x000fe20000000000 */
[----:B------:R-:W-:Y:S01]  /*4e40*/  UMOV UR7, 0x10000000 ;  /* 0x1000000000077882 */ /* 0x000fe20000000000 */
[----:B------:R-:W-:Y:S01]  /*4e50*/  @!UP0 UIADD3 UR18, UPT, UPT, UR34, 0x40, URZ ;  /* 0x0000004022128890 */ /* 0x000fe2000fffe0ff */
[----:B------:R-:W-:Y:S01]  /*4e60*/  VIADD R14, R14, 0x1 ;  /* 0x000000010e0e7836 */ /* 0x000fe20000000000 */
[----:B------:R-:W-:Y:S01]  /*4e70*/  @!UP0 UIADD3 UR16, UPT, UPT, UR21, 0x4400, URZ ;  /* 0x0000440015108890 */ /* 0x000fe2000fffe0ff */
[----:B------:R-:W-:Y:S01]  /*4e80*/  VOTEU.ALL UP0, P1 ;  /* 0x0000000000ff7886 */ /* 0x000fe20000800000 */
[----:B------:R-:W-:Y:S01]  /*4e90*/  UMOV UR19, UR35 ;  /* 0x0000002300137c82 */ /* 0x000fe20008000000 */
[----:B------:R-:W-:Y:S02]  /*4ea0*/  UMOV UR20, UR36 ;  /* 0x0000002400147c82 */ /* 0x000fe40008000000 */
        /* <DEDUP_REMOVED lines=10> */
.L_x_177:
[----:B------:R-:W-:Y:S01]  /*4f50*/  @!P1 IADD3 R6, P0, PT, R16, 0x580, RZ ;  /* 0x0000058010069810 */ /* 0x000fe20007f1e0ff */
[----:B------:R-:W-:Y:S01]  /*4f60*/  VOTEU.ALL UP0, P1 ;  /* 0x0000000000ff7886 */ /* 0x000fe20000800000 */
[----:B------:R-:W-:Y:S01]  /*4f70*/  UMOV UR6, 0x0 ;  /* 0x0000000000067882 */ /* 0x000fe20000000000 */
[----:B------:R-:W-:Y:S01]  /*4f80*/  UMOV UR7, 0x10000000 ;  /* 0x1000000000077882 */ /* 0x000fe20000000000 */
[----:B------:R-:W-:Y:S01]  /*4f90*/  @!P1 R2UR UR5, R6 ;  /* 0x00000000060592ca */ /* 0x000fe200000e0000 */
[----:B--2---:R-:W-:Y:S01]  /*4fa0*/  @!P1 IMAD.X R0, RZ, RZ, R17, P0 ;  /* 0x000000ffff009224 */ /* 0x004fe200000e0611 */
[----:B------:R-:W-:Y:S01]  /*4fb0*/  @!UP0 UIADD3 UR10, UPT, UPT, UR34, 0x60, URZ ;  /* 0x00000060220a8890 */ /* 0x000fe2000fffe0ff */
[----:B------:R-:W-:Y:S01]  /*4fc0*/  R2UR UR18, R65 ;  /* 0x00000000411272ca */ /* 0x000fe200000e0000 */
[----:B------:R-:W-:Y:S01]  /*4fd0*/  @!UP0 UIADD3 UR8, UPT, UPT, UR21, 0x6400, URZ ;  /* 0x0000640015088890 */ /* 0x000fe2000fffe0ff */
[----:B------:R-:W-:Y:S01]  /*4fe0*/  R2UR UR16, R66 ;  /* 0x00000000421072ca */ /* 0x000fe200000e0000 */
[----:B------:R-:W-:Y:S01]  /*4ff0*/  @!UP0 UIADD3 UR9, UPT, UPT, UR21, 0x68, URZ ;  /* 0x0000006815098890 */ /* 0x000fe2000fffe0ff */
[----:B------:R-:W-:Y:S01]  /*5000*/  @!P1 R2UR UR4, R0 ;  /* 0x00000000000492ca */ /* 0x000fe200000e0000 */
[----:B------:R-:W-:Y:S01]  /*5010*/  VOTEU.ALL UP0, P1 ;  /* 0x0000000000ff7886 */ /* 0x000fe20000800000 */
[----:B------:R-:W-:Y:S01]  /*5020*/  UMOV UR11, UR35 ;  /* 0x00000023000b7c82 */ /* 0x000fe20008000000 */
[----:B------:R-:W-:Y:S01]  /*5030*/  UMOV UR12, UR36 ;  /* 0x00000024000c7c82 */ /* 0x000fe20008000000 */
[C---:B------:R-:W-:Y:S01]  /*5040*/  ISETP.NE.AND P0, PT, R14.reuse, 0x2, PT ;  /* 0x000000020e00780c */ /* 0x040fe20003f05270 */
[----:B------:R-:W-:Y:S01]  /*5050*/  UPLOP3.LUT UP3, UPT, UPT, UPT, UPT, 0x80, 0x8 ;  /* 0x000000000008789c */ /* 0x000fe20003f6f070 */
[----:B------:R-:W-:Y:S01]  /*5060*/  IMAD.U32 R8, RZ, RZ, UR5 ;  /* 0x00000005ff087e24 */ /* 0x000fe2000f8e00ff */
[----:B------:R-:W-:Y:S01]  /*5070*/  LOP3.LUT R15, R15, 0x1, RZ, 0x3c, !PT ;  /* 0x000000010f0f7812 */ /* 0x000fe200078e3cff */
[----:B------:R-:W-:Y:S01]  /*5080*/  UMOV UR36, UR29 ;  /* 0x0000001d00247c82 */ /* 0x000fe20008000000 */
[----:B------:R-:W-:Y:S01]  /*5090*/  SEL R0, RZ, 0x1, P0 ;  /* 0x00000001ff007807 */ /* 0x000fe20000000000 */
[----:B------:R-:W-:Y:S01]  /*50a0*/  UIADD3 UR20, UPT, UPT, UR13, UR18, URZ ;  /* 0x000000120d147290 */ /* 0x000fe2000fffe0ff */
[----:B------:R-:W-:Y:S01]  /*50b0*/  SEL R14, R14, RZ, P0 ;  /* 0x000000ff0e0e7207 */ /* 0x000fe20000000000 */
[----:B------:R-:W-:Y:S01]  /*50c0*/  UIADD3 UR16, UPT, UPT, UR14, UR16, URZ ;  /* 0x000000100e107290 */ /* 0x000fe2000fffe0ff */
[----:B------:R-:W-:Y:S01]  /*50d0*/  IMAD.U32 R9, RZ, RZ, UR4 ;  /* 0x00000004ff097e24 */ /* 0x000fe2000f8e00ff */
[----:B------:R-:W-:Y:S02]  /*50e0*/  @!P1 R2UR UR4, R8 ;  /* 0x00000000080492ca */ /* 0x000fe400000e0000 */
[----:B------:R-:W-:Y:S02]  /*50f0*/  LOP3.LUT R13, R13, R0, RZ, 0x3c, !PT ;  /* 0x000000000d0d7212 */ /* 0x000fe400078e3cff */
[----:B------:R-:W-:Y:S11]  /*5100*/  @!P1 R2UR UR5, R9 ;  /* 0x00000000090592ca */ /* 0x000ff600000e0000 */
[----:B------:R-:W-:Y:S02]  /*5110*/  @!UPT UIADD3 URZ, UPT, UPT, URZ, URZ, URZ ;  /* 0x000000fffffff290 */ /* 0x000fe4000fffe0ff */
[----:B------:R2:W-:Y:S01]  /*5120*/  @!UP0 UTMALDG.3D [UR8], [UR4], desc[UR6] ;  /* 0x00000608040085b4 */ /* 0x0005e20008011000 */
[----:B------:R2:W-:Y:S01]  /*5130*/  @!P1 SYNCS.ARRIVE.TRANS64.RED.A0TR RZ, [UR21+0x68], R7 ;  /* 0x00006807ffff99a7 */ /* 0x0005e20008300415 */
[----:B------:R-:W-:Y:S01]  /*5140*/  SYNCS.ARRIVE.TRANS64.RED.A1T0 RZ, [UR37], RZ ;  /* 0x000000ffffff79a7 */ /* 0x000fe20008100425 */
[----:B------:R-:W-:Y:S05]  /*5150*/  BRA.U UP1, `(.L_x_86) ;  /* 0xfffffff101707547 */ /* 0x000fea000b83ffff */
[----:B------:R-:W-:-:S04]  /*5160*/  SHF.L.U32 R3, R15, 0x1f, RZ ;  /* 0x0000001f0f037819 */ /* 0x000fc800000006ff */
[----:B------:R-:W3:Y:S02]  /*5170*/  SYNCS.PHASECHK.TRANS64.TRYWAIT P0, [UR21+0x70], R3 ;  /* 0x00007003ff0075a7 */ /* 0x000ee40008001115 */
[----:B---3--:R-:W-:Y:S05]  /*5180*/  @!P0 BRA `(.L_x_87) ;  /* 0x0000004000f48947 */ /* 0x008fea0003800000 */
.L_x_179:
[----:B------:R-:W4:Y:S02]  /*5190*/  SYNCS.PHASECHK.TRANS64.TRYWAIT P0, [UR21+0x78], R3 ;  /* 0x00007803ff0075a7 */ /* 0x000f240008001115 */
[----:B----4-:R-:W-:Y:S05]  /*51a0*/  @!P0 BRA `(.L_x_88) ;  /* 0x0000004400048947 */ /* 0x010fea0003800000 */
.L_x_181:
[----:B------:R-:W4:Y:S02]  /*51b0*/  SYNCS.PHASECHK.TRANS64.TRYWAIT P0, [UR21+0x80], R3 ;  /* 0x00008003ff0075a7 */ /* 0x000f240008001115 */
[----:B----4-:R-:W-:Y:S05]  /*51c0*/  @!P0 BRA `(.L_x_89) ;  /* 0x0000004400148947 */ /* 0x010fea0003800000 */
.L_x_183:
[----:B---3--:R-:W-:-:S07]  /*51d0*/  MOV R0, UR21 ;  /* 0x0000001500007c02 */ /* 0x008fce0008000f00 */
.L_x_90:
[----:B---3--:R-:W-:-:S04]  /*51e0*/  SHF.L.U32 R3, R15, 0x1f, RZ ;  /* 0x0000001f0f037819 */ /* 0x008fc800000006ff */
[----:B------:R3:W4:Y:S03]  /*51f0*/  SYNCS.PHASECHK.TRANS64.TRYWAIT P0, [R0+URZ+0x88], R3 ;  /* 0x00008803000075a7 */ /* 0x00072600080011ff */
[----:B----4-:R-:W-:Y:S05]  /*5200*/  @!P0 NANOSLEEP.SYNCS 0x989680 ;  /* 0x009896800000895d */ /* 0x010fea0003900000 */
[----:B------:R-:W4:Y:S02]  /*5210*/  @!P0 SYNCS.PHASECHK.TRANS64 P0, [R0+URZ+0x88], R3 ;  /* 0x00008803000085a7 */ /* 0x000f2400080010ff */
[----:B-12-4-:R-:W-:Y:S05]  /*5220*/  @P0 EXIT ;  /* 0x000000000000094d */ /* 0x016fea0003800000 */
[----:B------:R-:W-:Y:S05]  /*5230*/  BRA `(.L_x_90) ;  /* 0xfffffffc00e87947 */ /* 0x000fea000383ffff */
.L_x_75:
[----:B------:R-:W-:-:S06]  /*5240*/  UISETP.GE.AND UP0, UPT, UR17, 0x4, UPT ;  /* 0x000000041100788c */ /* 0x000fcc000bf06270 */
[----:B------:R-:W-:-:S13]  /*5250*/  PLOP3.LUT P0, PT, PT, PT, UP0, 0x80, 0x8 ;  /* 0x000000000008781c */ /* 0x000fda0003f0f008 */
[----:B-1----:R-:W-:Y:S05]  /*5260*/  @!P0 EXIT ;  /* 0x000000000000894d */ /* 0x002fea0003800000 */
[----:B------:R-:W1:Y:S08]  /*5270*/  S2UR UR4, SR_CgaCtaId ;  /* 0x00000000000479c3 */ /* 0x000e700000008800 */
[----:B------:R-:W-:Y:S01]  /*5280*/  BAR.SYNC.DEFER_BLOCKING 0x6, 0xa0 ;  /* 0x0182800000007b1d */ /* 0x000fe20000010000 */
[C---:B------:R-:W-:Y:S01]  /*5290*/  IMAD.SHL.U32 R5, R76.reuse, 0x20, RZ ;  /* 0x000000204c057824 */ /* 0x040fe200078e00ff */
[C---:B------:R-:W-:Y:S01]  /*52a0*/  R2P PR, R76.reuse, 0x6 ;  /* 0x000000064c007804 */ /* 0x040fe20000000000 */
[C---:B------:R-:W-:Y:S01]  /*52b0*/  IMAD.SHL.U32 R2, R76.reuse, 0x4, RZ ;  /* 0x000000044c027824 */ /* 0x040fe200078e00ff */
[----:B------:R-:W-:Y:S01]  /*52c0*/  CS2R R70, SRZ ;  /* 0x0000000000467805 */ /* 0x000fe2000001ff00 */
[----:B------:R-:W-:Y:S01]  /*52d0*/  IMAD.U32 R23, R76, 0x10000, RZ ;  /* 0x000100004c177824 */ /* 0x000fe200078e00ff */
[----:B------:R-:W-:-:S02]  /*52e0*/  UMOV UR44, 0x400 ;  /* 0x00000400002c7882 */ /* 0x000fc40000000000 */
[----:B------:R-:W2:Y:S01]  /*52f0*/  LDC.64 R60, c[0x0][0x8b0] ;  /* 0x00022c00ff3c7b82 */ /* 0x000ea20000000a00 */
[C---:B------:R-:W-:Y:S01]  /*5300*/  LOP3.LUT R3, R5.reuse, 0xe0, RZ, 0xc0, !PT ;  /* 0x000000e005037812 */ /* 0x040fe200078ec0ff */
[----:B------:R-:W-:Y:S01]  /*5310*/  IMAD.SHL.U32 R62, R76, 0x10, RZ ;  /* 0x000000104c3e7824 */ /* 0x000fe200078e00ff */
[----:B------:R-:W-:Y:S01]  /*5320*/  LOP3.LUT R5, R5, 0x100, RZ, 0xc0, !PT ;  /* 0x0000010005057812 */ /* 0x000fe200078ec0ff */
[----:B------:R-:W-:Y:S01]  /*5330*/  IMAD.MOV.U32 R75, RZ, RZ, 0x10 ;  /* 0x00000010ff4b7424 */ /* 0x000fe200078e00ff */
[----:B------:R-:W-:Y:S01]  /*5340*/  LOP3.LUT R2, R3, 0x1c, R2, 0xf8, !PT ;  /* 0x0000001c03027812 */ /* 0x000fe200078ef802 */
[----:B------:R-:W-:Y:S01]  /*5350*/  IMAD.MOV.U32 R74, RZ, RZ, 0x20 ;  /* 0x00000020ff4a7424 */ /* 0x000fe200078e00ff */
[----:B------:R-:W-:Y:S01]  /*5360*/  SHF.R.U32.HI R3, RZ, 0x2, R76 ;  /* 0x00000002ff037819 */ /* 0x000fe2000001164c */
[----:B------:R-:W3:Y:S01]  /*5370*/  LDC.64 R42, c[0x0][0x8a8] ;  /* 0x00022a00ff2a7b82 */ /* 0x000ee20000000a00 */
[----:B------:R-:W-:Y:S01]  /*5380*/  LOP3.LUT R23, R23, 0x600000, RZ, 0xc0, !PT ;  /* 0x0060000017177812 */ /* 0x000fe200078ec0ff */
[----:B------:R-:W-:Y:S01]  /*5390*/  IMAD.MOV.U32 R73, RZ, RZ, 0x1 ;  /* 0x00000001ff497424 */ /* 0x000fe200078e00ff */
[----:B------:R-:W-:Y:S01]  /*53a0*/  LOP3.LUT R62, R5, 0x600, R62, 0xf8, !PT ;  /* 0x00000600053e7812 */ /* 0x000fe200078ef83e */
[----:B------:R-:W-:Y:S01]  /*53b0*/  IMAD.MOV.U32 R22, RZ, RZ, RZ ;  /* 0x000000ffff167224 */ /* 0x000fe200078e00ff */
[----:B------:R-:W-:Y:S01]  /*53c0*/  LOP3.LUT R3, R2, 0x4, R3, 0x78, !PT ;  /* 0x0000000402037812 */ /* 0x000fe200078e7803 */
[----:B------:R-:W-:Y:S01]  /*53d0*/  IMAD.MOV.U32 R72, RZ, RZ, RZ ;  /* 0x000000ffff487224 */ /* 0x000fe200078e00ff */
[----:B------:R-:W-:Y:S01]  /*53e0*/  LOP3.LUT R76, R76, 0x60, RZ, 0xc0, !PT ;  /* 0x000000604c4c7812 */ /* 0x000fe200078ec0ff */
[----:B-1----:R-:W-:Y:S01]  /*53f0*/  ULEA UR44, UR4, UR44, 0x18 ;  /* 0x0000002c042c7291 */ /* 0x002fe2000f8ec0ff */
[----:B------:R-:W-:Y:S01]  /*5400*/  LOP3.LUT R62, R62, R3, RZ, 0xfc, !PT ;  /* 0x000000033e3e7212 */ /* 0x000fe200078efcff */
[----:B------:R-:W1:Y:S01]  /*5410*/  LDCU UR59, c[0x0][0x370] ;  /* 0x00006e00ff3b77ac */ /* 0x000e620008000800 */
[----:B------:R-:W-:-:S02]  /*5420*/  SEL R75, R75, 0xfffffff0, !P2 ;  /* 0xfffffff04b4b7807 */ /* 0x000fc40005000000 */
[----:B------:R-:W-:Y:S01]  /*5430*/  SEL R74, R74, 0xffffffe0, !P1 ;  /* 0xffffffe04a4a7807 */ /* 0x000fe20004800000 */
[----:B------:R-:W-:Y:S01]  /*5440*/  UIADD3 UR4, UPT, UPT, UR44, 0x400, URZ ;  /* 0x000004002c047890 */ /* 0x000fe2000fffe0ff */
[----:B------:R-:W4:Y:S02]  /*5450*/  LDCU UR43, c[0x0][0xb0c] ;  /* 0x00016180ff2b77ac */ /* 0x000f240008000800 */
[----:B------:R-:W1:Y:S03]  /*5460*/  LDS R0, [UR44+0x150] ;  /* 0x0001502cff007984 */ /* 0x000e660008000800 */
[----:B------:R-:W-:Y:S01]  /*5470*/  IMAD.U32 R68, RZ, RZ, UR4 ;  /* 0x00000004ff447e24 */ /* 0x000fe2000f8e00ff */
[----:B------:R-:W1:Y:S01]  /*5480*/  LDCU UR39, c[0x0][0xb30] ;  /* 0x00016600ff2777ac */ /* 0x000e620008000800 */
[----:B------:R-:W1:Y:S01]  /*5490*/  LDCU.64 UR56, c[0x0][0x888] ;  /* 0x00011100ff3877ac */ /* 0x000e620008000a00 */
[----:B------:R-:W1:Y:S01]  /*54a0*/  LDCU.64 UR40, c[0x0][0xb28] ;  /* 0x00016500ff2877ac */ /* 0x000e620008000a00 */
[----:B------:R-:W1:Y:S01]  /*54b0*/  LDCU.64 UR62, c[0x0][0x890] ;  /* 0x00011200ff3e77ac */ /* 0x000e620008000a00 */
[----:B------:R-:W1:Y:S01]  /*54c0*/  LDCU.128 UR52, c[0x0][0xb10] ;  /* 0x00016200ff3477ac */ /* 0x000e620008000c00 */
[----:B------:R-:W1:Y:S01]  /*54d0*/  LDCU UR58, c[0x0][0x374] ;  /* 0x00006e80ff3a77ac */ /* 0x000e620008000800 */
[----:B------:R-:W-:Y:S01]  /*54e0*/  UMOV UR47, URZ ;  /* 0x000000ff002f7c82 */ /* 0x000fe20008000000 */
[----:B------:R-:W-:Y:S01]  /*54f0*/  UMOV UR46, URZ ;  /* 0x000000ff002e7c82 */ /* 0x000fe20008000000 */
[----:B-1234-:R-:W-:-:S07]  /*5500*/  IMAD.IADD R23, R0, 0x1, R23 ;  /* 0x0000000100177824 */ /* 0x01efce00078e0217 */
.L_x_134:
[C---:B------:R-:W-:Y:S02]  /*5510*/  LEA R3, R70.reuse, UR44, 0x3 ;  /* 0x0000002c46037c11 */ /* 0x040fe4000f8e18ff */
[----:B------:R-:W-:Y:S02]  /*5520*/  SHF.L.U32 R0, R71, 0x1f, RZ ;  /* 0x0000001f47007819 */ /* 0x000fe400000006ff */
[----:B-1----:R-:W-:Y:S02]  /*5530*/  LEA R5, R70, UR44, 0x4 ;  /* 0x0000002c46057c11 */ /* 0x002fe4000f8e20ff */
[----:B------:R-:W1:Y:S02]  /*5540*/  SYNCS.PHASECHK.TRANS64.TRYWAIT P0, [R3+URZ+0xa0], R0 ;  /* 0x0000a000030075a7 */ /* 0x000e6400080011ff */
[----:B-1----:R-:W-:Y:S05]  /*5550*/  @!P0 BRA `(.L_x_91) ;  /* 0x0000004000488947 */ /* 0x002fea0003800000 */
.L_x_184:
[----:B------:R-:W2:Y:S01]  /*5560*/  LDS.128 R4, [R5+0x130] ;  /* 0x0001300005047984 */ /* 0x000ea20000000c00 */
        /* <DEDUP_REMOVED lines=10> */
[----:B------:R-:W-:Y:S01]  /*5610*/  PLOP3.LUT P0, PT, PT, PT, UP1, 0x80, 0x8 ;  /* 0x000000000008781c */ /* 0x000fe20003f0f018 */
[----:B------:R-:W-:Y:S11]  /*5620*/  UP2UR UR61, UPR, URZ, 0x2 ;  /* 0x00000002ff3d7883 */ /* 0x000ff60008000000 */
[----:B------:R-:W-:Y:S01]  /*5630*/  @!UPT UIADD3 URZ, UPT, UPT, URZ, URZ, URZ ;  /* 0x000000fffffff290 */ /* 0x000fe2000fffe0ff */
[----:B-1----:R-:W-:Y:S02]  /*5640*/  @P0 SHF.R.U32.HI R0, RZ, 0x10, R5 ;  /* 0x00000010ff000819 */ /* 0x002fe40000011605 */
        /* <DEDUP_REMOVED lines=12> */
[----:B------:R-:W2:Y:S01]  /*5710*/  LDCU UR12, c[0x0][0xb20] ;  /* 0x00016400ff0c77ac */ /* 0x000ea20008000800 */
[----:B------:R-:W-:Y:S02]  /*5720*/  UIMAD.WIDE.U32 UR4, UR58, UR55, URZ ;  /* 0x000000373a0472a5 */ /* 0x000fe4000f8e00ff */
[----:B------:R-:W-:Y:S02]  /*5730*/  UIMAD.WIDE.U32 UR6, UR59, UR52, URZ ;  /* 0x000000343b0672a5 */ /* 0x000fe4000f8e00ff */
[----:B------:R-:W-:Y:S02]  /*5740*/  UISETP.NE.AND UP0, UPT, UR54, 0x1, UPT ;  /* 0x000000013600788c */ /* 0x000fe4000bf05270 */
[----:B------:R-:W-:Y:S02]  /*5750*/  UIMAD.WIDE.U32 UR8, UR37, UR55, URZ ;  /* 0x00000037250872a5 */ /* 0x000fe4000f8e00ff */
[----:B------:R-:W-:Y:S02]  /*5760*/  UIMAD.WIDE.U32 UR10, UR38, UR52, URZ ;  /* 0x00000034260a72a5 */ /* 0x000fe4000f8e00ff */
[----:B------:R-:W-:Y:S02]  /*5770*/  UISETP.NE.AND UP1, UPT, UR43, 0x1, UPT ;  /* 0x000000012b00788c */ /* 0x000fe4000bf25270 */
[----:B------:R-:W-:Y:S01]  /*5780*/  UISETP.NE.AND UP2, UPT, UR42, 0x1, UPT ;  /* 0x000000012a00788c */ /* 0x000fe2000bf45270 */
[----:B------:R-:W-:Y:S02]  /*5790*/  UMOV UR4, UR5 ;  /* 0x0000000500047c82 */ /* 0x000fe40008000000 */
[----:B--2---:R-:W-:Y:S03]  /*57a0*/  USHF.R.U32.HI UR5, URZ, UR12, UR4 ;  /* 0x0000000cff057299 */ /* 0x004fe60008011604 */
[----:B------:R-:W-:Y:S02]  /*57b0*/  UMOV UR4, UR7 ;  /* 0x0000000700047c82 */ /* 0x000fe40008000000 */
[----:B------:R-:W-:Y:S02]  /*57c0*/  USHF.R.U32.HI UR7, URZ, UR53, UR4 ;  /* 0x00000035ff077299 */ /* 0x000fe40008011604 */
[----:B------:R-:W-:Y:S02]  /*57d0*/  USEL UR4, UR58, UR5, !UP0 ;  /* 0x000000053a047287 */ /* 0x000fe4000c000000 */
[----:B------:R-:W-:Y:S01]  /*57e0*/  USEL UR7, UR59, UR7, !UP1 ;  /* 0x000000073b077287 */ /* 0x000fe2000c800000 */
[----:B------:R-:W-:Y:S01]  /*57f0*/  UMOV UR5, UR9 ;  /* 0x0000000900057c82 */ /* 0x000fe20008000000 */
[----:B------:R-:W-:Y:S02]  /*5800*/  UIMAD.WIDE.U32 UR8, UR4, UR40, URZ ;  /* 0x00000028040872a5 */ /* 0x000fe4000f8e00ff */
[----:B------:R-:W-:Y:S03]  /*5810*/  USHF.R.U32.HI UR6, URZ, UR12, UR5 ;  /* 0x0000000cff067299 */ /* 0x000fe60008011605 */
[----:B------:R-:W-:Y:S01]  /*5820*/  UMOV UR5, UR11 ;  /* 0x0000000b00057c82 */ /* 0x000fe20008000000 */
[----:B------:R-:W-:Y:S02]  /*5830*/  UIMAD.WIDE.U32 UR10, UR7, UR40, URZ ;  /* 0x00000028070a72a5 */ /* 0x000fe4000f8e00ff */
[----:B------:R-:W-:Y:S02]  /*5840*/  USHF.R.U32.HI UR12, URZ, UR53, UR5 ;  /* 0x00000035ff0c7299 */ /* 0x000fe40008011605 */
[----:B------:R-:W-:Y:S01]  /*5850*/  USEL UR6, UR37, UR6, !UP0 ;  /* 0x0000000625067287 */ /* 0x000fe2000c000000 */
[----:B------:R-:W-:Y:S02]  /*5860*/  UMOV UR5, UR9 ;  /* 0x0000000900057c82 */ /* 0x000fe40008000000 */
[----:B------:R-:W-:Y:S01]  /*5870*/  UMOV UR10, UR11 ;  /* 0x0000000b000a7c82 */ /* 0x000fe20008000000 */
[----:B------:R-:W-:Y:S02]  /*5880*/  @UP2 USHF.R.U32.HI UR4, URZ, UR41, UR5 ;  /* 0x00000029ff042299 */ /* 0x000fe40008011605 */
[----:B------:R-:W-:Y:S02]  /*5890*/  @UP2 USHF.R.U32.HI UR7, URZ, UR41, UR10 ;  /* 0x00000029ff072299 */ /* 0x000fe4000801160a */
[----:B------:R-:W-:Y:S02]  /*58a0*/  UIMAD UR4, UR42, UR4, URZ ;  /* 0x000000042a0472a4 */ /* 0x000fe4000f8e02ff */
        /* <DEDUP_REMOVED lines=8> */
[----:B------:R-:W-:Y:S02]  /*5930*/  USEL UR11, UR6, UR4, !UP2 ;  /* 0x00000004060b7287 */ /* 0x000fe4000d000000 */
[----:B------:R-:W-:Y:S02]  /*5940*/  UIADD3 UR8, UPT, UPT, -UR5, URZ, URZ ;  /* 0x000000ff05087290 */ /* 0x000fe4000fffe1ff */
[----:B------:R-:W-:Y:S01]  /*5950*/  UIADD3 UR10, UPT, UPT, -UR11, URZ, URZ ;  /* 0x000000ff0b0a7290 */ /* 0x000fe2000fffe1ff */
[----:B------:R-:W-:Y:S01]  /*5960*/  @!UP0 UMOV UR4, UR9 ;  /* 0x0000000900048c82 */ /* 0x000fe20008000000 */
[----:B------:R-:W-:Y:S02]  /*5970*/  UIADD3 UR9, UPT, UPT, -UR6, URZ, URZ ;  /* 0x000000ff06097290 */ /* 0x000fe4000fffe1ff */
[----:B------:R-:W-:Y:S02]  /*5980*/  @!UP0 USHF.R.U32.HI UR4, URZ, UR41, UR4 ;  /* 0x00000029ff048299 */ /* 0x000fe40008011604 */
[----:B------:R-:W-:Y:S02]  /*5990*/  UIMAD UR10, UR42, UR10, UR6 ;  /* 0x0000000a2a0a72a4 */ /* 0x000fe4000f8e0206 */
[----:B------:R-:W-:Y:S04]  /*59a0*/  @!UP0 USEL UR4, UR5, UR4, !UP2 ;  /* 0x0000000405048287 */ /* 0x000fe8000d000000 */
[----:B------:R-:W-:Y:S02]  /*59b0*/  @!UP0 UIMAD UR10, UR7, UR10, UR4 ;  /* 0x0000000a070a82a4 */ /* 0x000fe4000f8e0204 */
[----:B------:R-:W-:Y:S02]  /*59c0*/  @!UP0 UIADD3 UR11, UPT, UPT, UR11, -UR4, URZ ;  /* 0x800000040b0b8290 */ /* 0x000fe4000fffe0ff */
[----:B------:R-:W-:Y:S02]  /*59d0*/  UIMAD UR7, UR43, UR8, UR38 ;  /* 0x000000082b0772a4 */ /* 0x000fe4000f8e0226 */
[----:B------:R-:W-:Y:S02]  /*59e0*/  @!UP0 UIMAD UR6, UR11, UR42, UR5 ;  /* 0x0000002a0b0682a4 */ /* 0x000fe4000f8e0205 */
[----:B------:R-:W-:Y:S01]  /*59f0*/  UIMAD UR4, UR54, UR9, UR37 ;  /* 0x00000009360472a4 */ /* 0x000fe2000f8e0225 */
[----:B------:R-:W-:Y:S02]  /*5a00*/  @!UP0 UMOV UR5, UR10 ;  /* 0x0000000a00058c82 */ /* 0x000fe40008000000 */
[----:B------:R-:W-:Y:S02]  /*5a10*/  UIMAD UR38, UR5, UR43, UR7 ;  /* 0x0000002b052672a4 */ /* 0x000fe4000f8e0207 */
[----:B------:R-:W-:Y:S11]  /*5a20*/  UIMAD UR37, UR6, UR54, UR4 ;  /* 0x00000036062572a4 */ /* 0x000ff6000f8e0204 */
[----:B------:R-:W-:Y:S01]  /*5a30*/  @!UPT UIADD3 URZ, UPT, UPT, URZ, URZ, URZ ;  /* 0x000000fffffff290 */ /* 0x000fe2000fffe0ff */
.L_x_92:
[----:B------:R-:W-:Y:S01]  /*5a40*/  UISETP.NE.AND UP0, UPT, UR39, 0x1, UPT ;  /* 0x000000012700788c */ /* 0x000fe2000bf05270 */
[----:B------:R-:W-:Y:S01]  /*5a50*/  LOP3.LUT P0, RZ, R68, 0x3f0, RZ, 0xc0, !PT ;  /* 0x000003f044ff7812 */ /* 0x000fe2000780c0ff */
[----:B------:R-:W-:Y:S01]  /*5a60*/  USHF.L.U32 UR50, UR16, 0x6, URZ ;  /* 0x0000000610327899 */ /* 0x000fe200080006ff */
[----:B------:R-:W-:Y:S01]  /*5a70*/  BSSY.RECONVERGENT B6, `(.L_x_93) ;  /* 0x0000034000067945 */ /* 0x000fe20003800200 */
[----:B------:R-:W-:Y:S01]  /*5a80*/  USHF.L.U32 UR49, UR20, 0x7, URZ ;  /* 0x0000000714317899 */ /* 0x000fe200080006ff */
[----:B------:R-:W-:Y:S06]  /*5a90*/  IADD3 R70, PT, PT, R70, 0x1, RZ ;  /* 0x0000000146467810 */ /* 0x000fec0007ffe0ff */
[----:B------:R-:W2:Y:S01]  /*5aa0*/  @!UP0 LDCU.128 UR12, c[0x0][0xb10] ;  /* 0x00016200ff0c87ac */ /* 0x000ea20008000c00 */
[----:B------:R-:W3:Y:S01]  /*5ab0*/  @!UP0 LDCU UR5, c[0x0][0xb0c] ;  /* 0x00016180ff0587ac */ /* 0x000ee20008000800 */
[----:B------:R-:W4:Y:S01]  /*5ac0*/  @!UP0 LDCU UR10, c[0x0][0xb20] ;  /* 0x00016400ff0a87ac */ /* 0x000f220008000800 */
[----:B--2---:R-:W-:Y:S02]  /*5ad0*/  UIMAD.WIDE.U32 UR8, UR38, UR12, URZ ;  /* 0x0000000c260872a5 */ /* 0x004fe4000f8e00ff */
[----:B------:R-:W-:Y:S02]  /*5ae0*/  UIMAD.WIDE.U32 UR6, UR37, UR15, URZ ;  /* 0x0000000f250672a5 */ /* 0x000fe4000f8e00ff */
[----:B------:R-:W-:Y:S03]  /*5af0*/  @!UP0 UISETP.NE.AND UP1, UPT, UR14, 0x1, UPT ;  /* 0x000000010e00888c */ /* 0x000fe6000bf25270 */
[----:B------:R-:W-:Y:S01]  /*5b00*/  @!UP0 UMOV UR4, UR9 ;  /* 0x0000000900048c82 */ /* 0x000fe20008000000 */
[----:B---3--:R-:W-:Y:S02]  /*5b10*/  @!UP0 UISETP.NE.AND UP2, UPT, UR5, 0x1, UPT ;  /* 0x000000010500888c */ /* 0x008fe4000bf45270 */
[----:B------:R-:W-:Y:S01]  /*5b20*/  @!UP0 USHF.R.U32.HI UR4, URZ, UR13, UR4 ;  /* 0x0000000dff048299 */ /* 0x000fe20008011604 */
[----:B------:R-:W-:Y:S02]  /*5b30*/  @!UP0 UMOV UR6, UR7 ;  /* 0x0000000700068c82 */ /* 0x000fe40008000000 */
[----:B----4-:R-:W-:Y:S02]  /*5b40*/  @!UP0 USHF.R.U32.HI UR6, URZ, UR10, UR6 ;  /* 0x0000000aff068299 */ /* 0x010fe40008011606 */
[----:B------:R-:W-:Y:S02]  /*5b50*/  @!UP0 USEL UR7, UR38, UR4, !UP2 ;  /* 0x0000000426078287 */ /* 0x000fe4000d000000 */
[----:B------:R-:W-:Y:S04]  /*5b60*/  @!UP0 USEL UR6, UR37, UR6, !UP1 ;  /* 0x0000000625068287 */ /* 0x000fe8000c800000 */
[----:B------:R-:W-:Y:S02]  /*5b70*/  @!UP0 UIADD3 UR4, UPT, UPT, -UR7, UR6, URZ ;  /* 0x0000000607048290 */ /* 0x000fe4000fffe1ff */
[----:B------:R-:W-:Y:S02]  /*5b80*/  @!UP0 UIADD3 UR6, UPT, UPT, UR7, -UR6, URZ ;  /* 0x8000000607068290 */ /* 0x000fe4000fffe0ff */
[----:B------:R-:W-:Y:S02]  /*5b90*/  @!UP0 UIMAD UR38, UR4, UR5, UR38 ;  /* 0x00000005042682a4 */ /* 0x000fe4000f8e0226 */
[----:B------:R-:W-:Y:S01]  /*5ba0*/  @!UP0 UIMAD UR37, UR6, UR14, UR37 ;  /* 0x0000000e062582a4 */ /* 0x000fe2000f8e0225 */
[----:B------:R-:W-:Y:S11]  /*5bb0*/  @!P0 BRA `(.L_x_94) ;  /* 0x00000000007c8947 */ /* 0x000ff60003800000 */
[----:B------:R-:W2:Y:S01]  /*5bc0*/  LDCU.64 UR8, c[0x4][0x80] ;  /* 0x01001000ff0877ac */ /* 0x000ea20008000a00 */
[----:B------:R-:W-:Y:S01]  /*5bd0*/  MOV R2, 0x0 ;  /* 0x0000000000027802 */ /* 0x000fe20000000f00 */
[----:B------:R-:W-:Y:S02]  /*5be0*/  HFMA2 R12, -RZ, RZ, 0, 5.9604644775390625e-08 ;  /* 0x00000001ff0c7431 */ /* 0x000fe400000001ff */
[----:B------:R-:W-:Y:S01]  /*5bf0*/  IMAD.MOV.U32 R8, RZ, RZ, 0x70 ;  /* 0x00000070ff087424 */ /* 0x000fe200078e00ff */
[----:B------:R3:W4:Y:S01]  /*5c00*/  LDC.64 R14, c[0x4][R2] ;  /* 0x01000000020e7b82 */ /* 0x0007220000000a00 */
[----:B------:R-:W1:Y:S01]  /*5c10*/  LDCU.64 UR6, c[0x4][0x88] ;  /* 0x01001100ff0677ac */ /* 0x000e620008000a00 */
[----:B------:R-:W-:Y:S01]  /*5c20*/  IMAD.MOV.U32 R13, RZ, RZ, RZ ;  /* 0x000000ffff0d7224 */ /* 0x000fe200078e00ff */
[----:B------:R-:W1:Y:S01]  /*5c30*/  LDCU.64 UR4, c[0x4][0x8] ;  /* 0x01000100ff0477ac */ /* 0x000e620008000a00 */
[----:B--2---:R-:W-:Y:S01]  /*5c40*/  MOV R5, UR9 ;  /* 0x0000000900057c02 */ /* 0x004fe20008000f00 */
[----:B------:R-:W-:Y:S01]  /*5c50*/  IMAD.U32 R4, RZ, RZ, UR8 ;  /* 0x00000008ff047e24 */ /* 0x000fe2000f8e00ff */
[----:B-1----:R-:W-:Y:S01]  /*5c60*/  MOV R7, UR7 ;  /* 0x0000000700077c02 */ /* 0x002fe20008000f00 */
[----:B------:R-:W-:Y:S01]  /*5c70*/  IMAD.U32 R6, RZ, RZ, UR6 ;  /* 0x00000006ff067e24 */ /* 0x000fe2000f8e00ff */
[----:B------:R-:W-:Y:S01]  /*5c80*/  MOV R11, UR5 ;  /* 0x00000005000b7c02 */ /* 0x000fe20008000f00 */
[----:B------:R-:W-:Y:S02]  /*5c90*/  IMAD.U32 R10, RZ, RZ, UR4 ;  /* 0x00000004ff0a7e24 */ /* 0x000fe4000f8e00ff */
[----:B------:R-:W-:Y:S07]  /*5ca0*/  LEPC R20, `(.L_x_95) ;  /* 0x000000001014794e */ /* 0x000fee0000000000 */
[----:B---345:R-:W-:Y:S05]  /*5cb0*/  CALL.ABS.NOINC R14 ;  /* 0x000000000e007343 */ /* 0x038fea0003c00000 */
.L_x_95:
[----:B------:R-:W1:Y:S01]  /*5cc0*/  LDCU.64 UR8, c[0x4][0x80] ;  /* 0x01001000ff0877ac */ /* 0x000e620008000a00 */
[----:B------:R-:W2:Y:S01]  /*5cd0*/  LDC.64 R2, c[0x4][R2] ;  /* 0x0100000002027b82 */ /* 0x000ea20000000a00 */
[----:B------:R-:W-:Y:S02]  /*5ce0*/  HFMA2 R12, -RZ, RZ, 0, 5.9604644775390625e-08 ;  /* 0x00000001ff0c7431 */ /* 0x000fe400000001ff */
[----:B------:R-:W-:Y:S02]  /*5cf0*/  IMAD.MOV.U32 R8, RZ, RZ, 0x70 ;  /* 0x00000070ff087424 */ /* 0x000fe400078e00ff */
[----:B------:R-:W-:Y:S01]  /*5d00*/  IMAD.MOV.U32 R13, RZ, RZ, RZ ;  /* 0x000000ffff0d7224 */ /* 0x000fe200078e00ff */
[----:B------:R-:W3:Y:S01]  /*5d10*/  LDCU.64 UR6, c[0x4][0x88] ;  /* 0x01001100ff0677ac */ /* 0x000ee20008000a00 */
[----:B------:R-:W4:Y:S01]  /*5d20*/  LDCU.64 UR4, c[0x4][0x8] ;  /* 0x01000100ff0477ac */ /* 0x000f220008000a00 */
[----:B-1----:R-:W-:Y:S02]  /*5d30*/  MOV R4, UR8 ;  /* 0x0000000800047c02 */ /* 0x002fe40008000f00 */
[----:B------:R-:W-:Y:S02]  /*5d40*/  MOV R5, UR9 ;  /* 0x0000000900057c02 */ /* 0x000fe40008000f00 */
[----:B---3--:R-:W-:Y:S01]  /*5d50*/  MOV R7, UR7 ;  /* 0x0000000700077c02 */ /* 0x008fe20008000f00 */
[----:B------:R-:W-:Y:S01]  /*5d60*/  IMAD.U32 R6, RZ, RZ, UR6 ;  /* 0x00000006ff067e24 */ /* 0x000fe2000f8e00ff */
[----:B----4-:R-:W-:Y:S01]  /*5d70*/  MOV R11, UR5 ;  /* 0x00000005000b7c02 */ /* 0x010fe20008000f00 */
[----:B------:R-:W-:Y:S02]  /*5d80*/  IMAD.U32 R10, RZ, RZ, UR4 ;  /* 0x00000004ff0a7e24 */ /* 0x000fe4000f8e00ff */
[----:B------:R-:W-:Y:S07]  /*5d90*/  LEPC R20, `(.L_x_94) ;  /* 0x000000001014794e */ /* 0x000fee0000000000 */
[----:B--2---:R-:W-:Y:S05]  /*5da0*/  CALL.ABS.NOINC R2 ;  /* 0x0000000002007343 */ /* 0x004fea0003c00000 */
.L_x_94:
[----:B------:R-:W-:Y:S05]  /*5db0*/  BSYNC.RECONVERGENT B6 ;  /* 0x0000000000067941 */ /* 0x000fea0003800200 */
.L_x_93:
[----:B------:R-:W-:Y:S01]  /*5dc0*/  R2UR UR4, R67 ;  /* 0x00000000430472ca */ /* 0x000fe200000e0000 */
[----:B------:R-:W-:Y:S01]  /*5dd0*/  UISETP.NE.U32.AND UP0, UPT, UR62, URZ, UPT ;  /* 0x000000ff3e00728c */ /* 0x000fe2000bf05070 */
[----:B------:R-:W-:Y:S02]  /*5de0*/  ISETP.NE.U32.AND P4, PT, R60, RZ, PT ;  /* 0x000000ff3c00720c */ /* 0x000fe40003f85070 */
[----:B------:R-:W-:Y:S01]  /*5df0*/  ISETP.NE.U32.AND P2, PT, RZ, UR56, PT ;  /* 0x00000038ff007c0c */ /* 0x000fe2000bf45070 */
[----:B------:R-:W-:Y:S01]  /*5e00*/  UISETP.NE.AND.EX UP1, UPT, UR63, URZ, UPT, UP0 ;  /* 0x000000ff3f00728c */ /* 0x000fe2000bf25300 */
[----:B------:R-:W-:Y:S01]  /*5e10*/  ISETP.NE.AND.EX P4, PT, R61, RZ, PT, P4 ;  /* 0x000000ff3d00720c */ /* 0x000fe20003f85340 */
[----:B------:R-:W-:Y:S01]  /*5e20*/  UPLOP3.LUT UP0, UPT, UPT, UPT, UPT, 0x40, 0x4 ;  /* 0x000000000004789c */ /* 0x000fe20003f0e870 */
[----:B------:R-:W-:Y:S05]  /*5e30*/  ISETP.NE.AND.EX P2, PT, RZ, UR57, PT, P2 ;  /* 0x00000039ff007c0c */ /* 0x000fea000bf45320 */
[----:B------:R-:W-:Y:S06]  /*5e40*/  UISETP.NE.AND UP2, UPT, UR4, URZ, UPT ;  /* 0x000000ff0400728c */ /* 0x000fec000bf45270 */
[----:B------:R-:W-:Y:S05]  /*5e50*/  PLOP3.LUT P1, PT, PT, PT, UP2, 0x80, 0x8 ;  /* 0x000000000008781c */ /* 0x000fea0003f2f028 */
[----:B------:R-:W-:Y:S06]  /*5e60*/  @UP2 UPLOP3.LUT UP0, UPT, UPT, UPT, UP1, 0x80, 0x8 ;  /* 0x000000000008289c */ /* 0x000fec0003f0f010 */
[----:B------:R-:W-:Y:S01]  /*5e70*/  PLOP3.LUT P0, PT, PT, PT, UP0, 0x80, 0x8 ;  /* 0x000000000008781c */ /* 0x000fe20003f0f008 */
[----:B------:R-:W-:Y:S01]  /*5e80*/  @!UPT UIADD3 URZ, UPT, UPT, URZ, URZ, URZ ;  /* 0x000000fffffff290 */ /* 0x000fe2000fffe0ff */
[----:B------:R-:W-:Y:S11]  /*5e90*/  BRA.U !UP1, `(.L_x_96) ;  /* 0x00000001093c7547 */ /* 0x000ff6000b800000 */
[----:B------:R-:W-:Y:S01]  /*5ea0*/  UISETP.NE.U32.AND UP0, UPT, UR56, URZ, UPT ;  /* 0x000000ff3800728c */ /* 0x000fe2000bf05070 */
[----:B-1----:R-:W-:Y:S01]  /*5eb0*/  HFMA2 R0, -RZ, RZ, 0, 5.9604644775390625e-08 ;  /* 0x00000001ff007431 */ /* 0x002fe200000001ff */
[----:B------:R-:W1:Y:S01]  /*5ec0*/  LDCU.64 UR8, c[0x0][0x358] ;  /* 0x00006b00ff0877ac */ /* 0x000e620008000a00 */
[----:B------:R-:W-:Y:S01]  /*5ed0*/  IMAD.MOV.U32 R63, RZ, RZ, 0x1 ;  /* 0x00000001ff3f7424 */ /* 0x000fe200078e00ff */
[----:B------:R-:W-:Y:S06]  /*5ee0*/  UISETP.NE.AND.EX UP0, UPT, UR57, URZ, UPT, UP0 ;  /* 0x000000ff3900728c */ /* 0x000fec000bf05300 */
[----:B------:R-:W-:Y:S05]  /*5ef0*/  PLOP3.LUT P3, PT, PT, PT, UP0, 0x80, 0x8 ;  /* 0x000000000008781c */ /* 0x000fea0003f6f008 */
[----:B------:R-:W2:Y:S01]  /*5f00*/  @UP0 LDCU.64 UR4, c[0x0][0x888] ;  /* 0x00011100ff0407ac */ /* 0x000ea20008000a00 */
[----:B------:R-:W-:Y:S07]  /*5f10*/  @UP0 UIMAD UR6, UR36, UR62, URZ ;  /* 0x0000003e240602a4 */ /* 0x000fee000f8e02ff */
[----:B------:R-:W-:Y:S01]  /*5f20*/  @!P3 PRMT R63, R0, 0x7610, R63 ;  /* 0x00007610003fb816 */ /* 0x000fe2000000003f */
[----:B--2---:R-:W-:Y:S06]  /*5f30*/  @UP0 UIMAD.WIDE UR4, UR6, 0x4, UR4 ;  /* 0x00000004060408a5 */ /* 0x004fec000f8e0204 */
[----:B------:R-:W-:Y:S01]  /*5f40*/  IMAD.U32 R2, RZ, RZ, UR4 ;  /* 0x00000004ff027e24 */ /* 0x000fe2000f8e00ff */
[----:B------:R-:W-:Y:S04]  /*5f50*/  MOV R3, UR5 ;  /* 0x0000000500037c02 */ /* 0x000fe80008000f00 */
[----:B------:R-:W2:Y:S01]  /*5f60*/  @!UP0 LDCU UR4, c[0x0][0x880] ;  /* 0x00011000ff0487ac */ /* 0x000ea20008000800 */
[----:B-1---5:R3:W5:Y:S02]  /*5f70*/  @P3 LDG.E R27, desc[UR8][R2.64] ;  /* 0x00000008021b3981 */ /* 0x022764000c1e1900 */
[----:B--23--:R-:W-:Y:S02]  /*5f80*/  @!P3 IMAD.U32 R27, RZ, RZ, UR4 ;  /* 0x00000004ff1bbe24 */ /* 0x00cfe4000f8e00ff */
.L_x_96:
[----:B------:R-:W-:Y:S05]  /*5f90*/  @!P4 BRA `(.L_x_97) ;  /* 0x000000000024c947 */ /* 0x000fea0003800000 */
[----:B------:R-:W-:Y:S01]  /*5fa0*/  ISETP.NE.U32.AND P3, PT, R42, RZ, PT ;  /* 0x000000ff2a00720c */ /* 0x000fe20003f65070 */
[----:B------:R-:W2:Y:S03]  /*5fb0*/  LDCU.64 UR4, c[0x0][0x358] ;  /* 0x00006b00ff0477ac */ /* 0x000ea60008000a00 */
[----:B------:R-:W-:Y:S11]  /*5fc0*/  ISETP.NE.AND.EX P3, PT, R43, RZ, PT, P3 ;  /* 0x000000ff2b00720c */ /* 0x000ff60003f65330 */
[----:B------:R-:W-:Y:S02]  /*5fd0*/  @!UPT UIADD3 URZ, UPT, UPT, URZ, URZ, URZ ;  /* 0x000000fffffff290 */ /* 0x000fe4000fffe0ff */
[----:B------:R-:W3:Y:S01]  /*5fe0*/  @P3 LDC.64 R2, c[0x0][0x8a8] ;  /* 0x00022a00ff023b82 */ /* 0x000ee20000000a00 */
[----:B-1----:R-:W-:Y:S04]  /*5ff0*/  @P3 IMAD R0, R60, UR36, RZ ;  /* 0x000000243c003c24 */ /* 0x002fe8000f8e02ff */
[----:B---3--:R-:W-:Y:S05]  /*6000*/  @P3 IMAD.WIDE R2, R0, 0x4, R2 ;  /* 0x0000000400023825 */ /* 0x008fea00078e0202 */
[----:B--2--5:R2:W5:Y:S02]  /*6010*/  @P3 LDG.E R24, desc[UR4][R2.64] ;  /* 0x0000000402183981 */ /* 0x024564000c1e1900 */
[----:B--2---:R-:W3:Y:S02]  /*6020*/  @!P3 LDC R24, c[0x0][0x8a0] ;  /* 0x00022800ff18bb82 */ /* 0x004ee40000000800 */
.L_x_97:
[----:B-----5:R-:W-:Y:S01]  /*6030*/  FSETP.NEU.AND P3, PT, R27, RZ, PT ;  /* 0x000000ff1b00720b */ /* 0x020fe20003f6d000 */
[----:B------:R-:W-:Y:S01]  /*6040*/  IMAD.SHL.U32 R84, R62, 0x4, RZ ;  /* 0x000000043e547824 */ /* 0x000fe200078e00ff */
[----:B------:R-:W-:Y:S01]  /*6050*/  SEL R5, RZ, 0xffffffff, P2 ;  /* 0xffffffffff057807 */ /* 0x000fe20001000000 */
[----:B------:R-:W-:Y:S01]  /*6060*/  BSSY B1, `(.L_x_98) ;  /* 0x0000044000017945 */ /* 0x000fe20003800000 */
[----:B------:R-:W-:Y:S01]  /*6070*/  @P1 LOP3.LUT P2, RZ, R63, 0xff, RZ, 0xc0, !PT ;  /* 0x000000ff3fff1812 */ /* 0x000fe2000784c0ff */
[----:B------:R-:W-:Y:S01]  /*6080*/  VIADD R79, R84, UR44 ;  /* 0x0000002c544f7c36 */ /* 0x000fe20008000000 */
[----:B------:R-:W-:Y:S01]  /*6090*/  @P1 SEL R2, RZ, 0xffffffff, P3 ;  /* 0xffffffffff021807 */ /* 0x000fe20001800000 */
[----:B------:R-:W-:Y:S01]  /*60a0*/  IMAD.MOV.U32 R85, RZ, RZ, 0x1 ;  /* 0x00000001ff557424 */ /* 0x000fe200078e00ff */
[----:B------:R-:W-:Y:S01]  /*60b0*/  LOP3.LUT R73, R73, 0x1, RZ, 0x3c, !PT ;  /* 0x0000000149497812 */ /* 0x000fe200078e3cff */
[----:B------:R-:W-:Y:S01]  /*60c0*/  IMAD.MOV.U32 R83, RZ, RZ, RZ ;  /* 0x000000ffff537224 */ /* 0x000fe200078e00ff */
[----:B------:R-:W-:Y:S02]  /*60d0*/  @P0 SEL R2, R5, R2, !P2 ;  /* 0x0000000205020207 */ /* 0x000fe40005000000 */
[----:B------:R-:W-:Y:S02]  /*60e0*/  CS2R R46, SRZ ;  /* 0x00000000002e7805 */ /* 0x000fe4000001ff00 */
[----:B------:R-:W-:Y:S02]  /*60f0*/  LEA R80, R22, UR44, 0x3 ;  /* 0x0000002c16507c11 */ /* 0x000fe4000f8e18ff */
[----:B------:R-:W-:Y:S02]  /*6100*/  CS2R R44, SRZ ;  /* 0x00000000002c7805 */ /* 0x000fe4000001ff00 */
[----:B------:R-:W-:Y:S02]  /*6110*/  @P1 LOP3.LUT R2, R2, 0x1, RZ, 0xc0, !PT ;  /* 0x0000000102021812 */ /* 0x000fe400078ec0ff */
[----:B------:R-:W-:Y:S02]  /*6120*/  CS2R R50, SRZ ;  /* 0x0000000000327805 */ /* 0x000fe4000001ff00 */
[----:B------:R-:W-:Y:S02]  /*6130*/  SHF.L.U32 R3, R72, 0x1f, RZ ;  /* 0x0000001f48037819 */ /* 0x000fe400000006ff */
[----:B------:R-:W-:Y:S02]  /*6140*/  CS2R R48, SRZ ;  /* 0x0000000000307805 */ /* 0x000fe4000001ff00 */
[----:B------:R-:W-:Y:S02]  /*6150*/  ISETP.NE.U32.OR P6, PT, R2, 0x1, !P1 ;  /* 0x000000010200780c */ /* 0x000fe40004fc5470 */
[----:B------:R-:W-:Y:S02]  /*6160*/  CS2R R54, SRZ ;  /* 0x0000000000367805 */ /* 0x000fe4000001ff00 */
[----:B------:R-:W-:Y:S02]  /*6170*/  PLOP3.LUT P2, PT, PT, PT, UP1, 0x80, 0x8 ;  /* 0x000000000008781c */ /* 0x000fe40003f4f018 */
[----:B------:R-:W-:Y:S02]  /*6180*/  CS2R R52, SRZ ;  /* 0x0000000000347805 */ /* 0x000fe4000001ff00 */
[----:B------:R-:W-:Y:S02]  /*6190*/  LEA.HI R25, R22, R22, RZ, 0x1 ;  /* 0x0000001616197211 */ /* 0x000fe400078f08ff */
[----:B------:R-:W-:Y:S02]  /*61a0*/  CS2R R58, SRZ ;  /* 0x00000000003a7805 */ /* 0x000fe4000001ff00 */
[----:B------:R-:W-:Y:S02]  /*61b0*/  LOP3.LUT P4, R69, R63, 0xff, RZ, 0xc0, !PT ;  /* 0x000000ff3f457812 */ /* 0x000fe4000788c0ff */
[----:B------:R-:W-:Y:S02]  /*61c0*/  CS2R R56, SRZ ;  /* 0x0000000000387805 */ /* 0x000fe4000001ff00 */
[----:B------:R-:W-:Y:S01]  /*61d0*/  SEL R2, RZ, 0xffffffff, P3 ;  /* 0xffffffffff027807 */ /* 0x000fe20001800000 */
[C---:B-1----:R-:W-:Y:S01]  /*61e0*/  IMAD.SHL.U32 R0, R25.reuse, 0x40, RZ ;  /* 0x0000004019007824 */ /* 0x042fe200078e00ff */
[----:B------:R-:W-:Y:S01]  /*61f0*/  LOP3.LUT R25, R25, 0xffe, RZ, 0xc0, !PT ;  /* 0x00000ffe19197812 */ /* 0x000fe200078ec0ff */
[----:B------:R-:W-:Y:S01]  /*6200*/  VIADD R81, R79, 0x400 ;  /* 0x000004004f517836 */ /* 0x000fe20000000000 */
[----:B------:R-:W-:Y:S01]  /*6210*/  P2R R77, PR, RZ, 0x40 ;  /* 0x00000040ff4d7803 */ /* 0x000fe20000000000 */
[----:B------:R-:W-:Y:S01]  /*6220*/  IMAD.IADD R78, R74, 0x1, R79 ;  /* 0x000000014a4e7824 */ /* 0x000fe200078e024f */
[----:B------:R-:W-:Y:S01]  /*6230*/  @P6 SHF.L.U32 R4, R73, 0x1f, RZ ;  /* 0x0000001f49046819 */ /* 0x000fe200000006ff */
[----:B------:R-:W-:Y:S01]  /*6240*/  IMAD.IADD R25, R22, 0x1, -R25 ;  /* 0x0000000116197824 */ /* 0x000fe200078e0a19 */
[----:B------:R-:W-:Y:S02]  /*6250*/  @P2 SEL R2, R5, R2, !P4 ;  /* 0x0000000205022207 */ /* 0x000fe40006000000 */
[----:B------:R-:W1:Y:S01]  /*6260*/  @P6 SYNCS.PHASECHK.TRANS64.TRYWAIT P1, [UR44+0x50], R4 ;  /* 0x00005004ff0065a7 */ /* 0x000e62000802112c */
[----:B------:R-:W-:Y:S02]  /*6270*/  LOP3.LUT R0, R0, 0xffffff80, RZ, 0xc0, !PT ;  /* 0xffffff8000007812 */ /* 0x000fe400078ec0ff */
[----:B------:R-:W-:Y:S03]  /*6280*/  LOP3.LUT R2, R2, 0x1, RZ, 0xc0, !PT ;  /* 0x0000000102027812 */ /* 0x000fe600078ec0ff */
[----:B------:R-:W-:Y:S01]  /*6290*/  IMAD.IADD R0, R23, 0x1, R0 ;  /* 0x0000000117007824 */ /* 0x000fe200078e0200 */
[----:B------:R-:W-:Y:S03]  /*62a0*/  ISETP.NE.U32.AND P5, PT, R2, 0x1, PT ;  /* 0x000000010200780c */ /* 0x000fe60003fa5070 */
[----:B------:R-:W-:Y:S01]  /*62b0*/  IMAD R25, R25, 0x100000, R0 ;  /* 0x0010000019197824 */ /* 0x000fe200078e0200 */
[----:B------:R-:W-:Y:S01]  /*62c0*/  P2R R86, PR, RZ, 0x20 ;  /* 0x00000020ff567803 */ /* 0x000fe20000000000 */
[----:B------:R2:W4:Y:S01]  /*62d0*/  SYNCS.PHASECHK.TRANS64.TRYWAIT P0, [R80+URZ+0xc0], R3 ;  /* 0x0000c003500075a7 */ /* 0x00052200080011ff */
[----:B-1----:R-:W-:Y:S01]  /*62e0*/  @P6 SEL R85, RZ, 0x1, !P1 ;  /* 0x00000001ff556807 */ /* 0x002fe20004800000 */
[----:B--2---:R-:W-:Y:S06]  /*62f0*/  @!P6 BRA `(.L_x_99) ;  /* 0x000000000068e947 */ /* 0x004fec0003800000 */
[----:B------:R-:W-:Y:S01]  /*6300*/  @P5 IMAD R5, R75, 0x4, R81 ;  /* 0x000000044b055824 */ /* 0x000fe200078e0251 */
[----:B------:R-:W-:Y:S01]  /*6310*/  ISETP.NE.AND P1, PT, R85, RZ, PT ;  /* 0x000000ff5500720c */ /* 0x000fe20003f25270 */
[----:B------:R-:W-:Y:S01]  /*6320*/  @P5 IMAD R2, R75, 0x4, R79 ;  /* 0x000000044b025824 */ /* 0x000fe200078e024f */
[----:B------:R-:W-:Y:S01]  /*6330*/  BSSY B0, `(.L_x_100) ;  /* 0x000000e000007945 */ /* 0x000fe20003800000 */
[----:B------:R-:W-:Y:S01]  /*6340*/  IMAD.MOV.U32 R46, RZ, RZ, RZ ;  /* 0x000000ffff2e7224 */ /* 0x000fe200078e00ff */
[----:B------:R-:W-:Y:S01]  /*6350*/  CS2R R50, SRZ ;  /* 0x0000000000327805 */ /* 0x000fe2000001ff00 */
[----:B------:R-:W-:Y:S01]  /*6360*/  @P5 IMAD.IADD R4, R74, 0x1, R5 ;  /* 0x000000014a045824 */ /* 0x000fe200078e0205 */
[----:B------:R-:W-:Y:S02]  /*6370*/  CS2R R48, SRZ ;  /* 0x0000000000307805 */ /* 0x000fe4000001ff00 */
[----:B------:R-:W-:Y:S02]  /*6380*/  CS2R R44, SRZ ;  /* 0x00000000002c7805 */ /* 0x000fe4000001ff00 */
[----:B------:R-:W-:Y:S02]  /*6390*/  CS2R R58, SRZ ;  /* 0x00000000003a7805 */ /* 0x000fe4000001ff00 */
[----:B------:R-:W-:Y:S02]  /*63a0*/  CS2R R56, SRZ ;  /* 0x0000000000387805 */ /* 0x000fe4000001ff00 */
[----:B------:R-:W-:Y:S02]  /*63b0*/  CS2R R54, SRZ ;  /* 0x0000000000367805 */ /* 0x000fe4000001ff00 */
[----:B------:R-:W-:Y:S01]  /*63c0*/  CS2R R52, SRZ ;  /* 0x0000000000347805 */ /* 0x000fe2000001ff00 */
[----:B------:R-:W-:Y:S06]  /*63d0*/  @P1 BRA `(.L_x_101) ;  /* 0x00000000000c1947 */ /* 0x000fec0003800000 */
[----:B------:R-:W-:Y:S04]  /*63e0*/  SHF.L.U32 R5, R73, 0x1f, RZ ;  /* 0x0000001f49057819 */ /* 0x000fe800000006ff */
[----:B------:R-:W1:Y:S02]  /*63f0*/  SYNCS.PHASECHK.TRANS64.TRYWAIT P1, [UR44+0x50], R5 ;  /* 0x00005005ff0075a7 */ /* 0x000e64000802112c */
[----:B-1----:R-:W-:Y:S05]  /*6400*/  @!P1 BRA `(.L_x_102) ;  /* 0x0000003000b09947 */ /* 0x002fea0003800000 */
.L_x_101:
[----:B------:R-:W-:Y:S05]  /*6410*/  BSYNC B0 ;  /* 0x0000000000007941 */ /* 0x000fea0003800000 */
.L_x_100:
[----:B------:R-:W-:Y:S01]  /*6420*/  ISETP.NE.AND P1, PT, R86, RZ, PT ;  /* 0x000000ff5600720c */ /* 0x000fe20003f25270 */
[----:B------:R-:W-:Y:S11]  /*6430*/  HFMA2 R83, -RZ, RZ, 0, 5.9604644775390625e-08 ;  /* 0x00000001ff537431 */ /* 0x000ff600000001ff */
[----:B------:R-:W-:Y:S01]  /*6440*/  @!UPT UIADD3 URZ, UPT, UPT, URZ, URZ, URZ ;  /* 0x000000fffffff290 */ /* 0x000fe2000fffe0ff */
[----:B------:R-:W-:Y:S05]  /*6450*/  @P1 WARPSYNC.ALL ;  /* 0x0000000000001948 */ /* 0x000fea0003800000 */
[----:B------:R2:W1:Y:S04]  /*6460*/  @P1 LDSM.16.M88.4 R48, [R2+0x400] ;  /* 0x000400000230183b */ /* 0x0004680000000200 */
[----:B------:R2:W1:Y:S04]  /*6470*/  @P1 LDSM.16.M88.4 R44, [R4] ;  /* 0x00000000042c183b */ /* 0x0004680000000200 */
[----:B------:R2:W1:Y:S04]  /*6480*/  @P1 LDSM.16.M88.4 R56, [R84+UR44+0x400] ;  /* 0x0004002c5438183b */ /* 0x0004680008000200 */
[----:B------:R2:W1:Y:S02]  /*6490*/  @P1 LDSM.16.M88.4 R52, [R78+0x400] ;  /* 0x000400004e34183b */ /* 0x0004640000000200 */
.L_x_99:
[----:B------:R-:W-:Y:S05]  /*64a0*/  BSYNC B1 ;  /* 0x0000000000017941 */ /* 0x000fea0003800000 */
.L_x_98:
[----:B-1----:R-:W-:Y:S04]  /*64b0*/  SHF.R.U32.HI R5, RZ, 0x15, R25 ;  /* 0x00000015ff057819 */ /* 0x002fe80000011619 */
[----:B------:R-:W-:Y:S01]  /*64c0*/  LOP3.LUT P1, RZ, R5, 0x3, R64, 0x48, !PT ;  /* 0x0000000305ff7812 */ /* 0x000fe20007824840 */
[----:B------:R-:W-:Y:S01]  /*64d0*/  @!UPT UIADD3 URZ, UPT, UPT, URZ, URZ, URZ ;  /* 0x000000fffffff290 */ /* 0x000fe2000fffe0ff */
[----:B----4-:R-:W-:Y:S11]  /*64e0*/  @P0 BRA `(.L_x_103) ;  /* 0x0000000000080947 */ /* 0x010ff60003800000 */
[----:B------:R-:W1:Y:S02]  /*64f0*/  SYNCS.PHASECHK.TRANS64.TRYWAIT P0, [R80+URZ+0xc0], R3 ;  /* 0x0000c003500075a7 */ /* 0x000e6400080011ff */
[----:B-1----:R-:W-:Y:S05]  /*6500*/  @!P0 BRA `(.L_x_104) ;  /* 0x0000003000888947 */ /* 0x002fea0003800000 */
.L_x_103:
[----:B------:R-:W-:Y:S05]  /*6510*/  @!P1 BRA `(.L_x_105) ;  /* 0x0000000000409947 */ /* 0x000fea0003800000 */
[----:B------:R-:W4:Y:S01]  /*6520*/  LDCU.64 UR8, c[0x4][0x70] ;  /* 0x01000e00ff0877ac */ /* 0x000f220008000a00 */
[----:B-1----:R-:W-:Y:S01]  /*6530*/  MOV R3, 0x0 ;  /* 0x0000000000037802 */ /* 0x002fe20000000f00 */
[----:B------:R-:W-:Y:S02]  /*6540*/  HFMA2 R12, -RZ, RZ, 0, 5.9604644775390625e-08 ;  /* 0x00000001ff0c7431 */ /* 0x000fe400000001ff */
[----:B------:R-:W-:Y:S02]  /*6550*/  IMAD.MOV.U32 R8, RZ, RZ, 0x192 ;  /* 0x00000192ff087424 */ /* 0x000fe400078e00ff */
[----:B------:R-:W-:Y:S01]  /*6560*/  IMAD.MOV.U32 R13, RZ, RZ, RZ ;  /* 0x000000ffff0d7224 */ /* 0x000fe200078e00ff */
[----:B------:R-:W1:Y:S01]  /*6570*/  LDCU.64 UR6, c[0x4][0x78] ;  /* 0x01000f00ff0677ac */ /* 0x000e620008000a00 */
[----:B--2---:R-:W2:Y:S01]  /*6580*/  LDC.64 R2, c[0x4][R3] ;  /* 0x0100000003027b82 */ /* 0x004ea20000000a00 */
[----:B------:R-:W5:Y:S01]  /*6590*/  LDCU.64 UR4, c[0x4][0x10] ;  /* 0x01000200ff0477ac */ /* 0x000f620008000a00 */
[----:B----4-:R-:W-:Y:S01]  /*65a0*/  MOV R5, UR9 ;  /* 0x0000000900057c02 */ /* 0x010fe20008000f00 */
[----:B------:R-:W-:Y:S01]  /*65b0*/  IMAD.U32 R4, RZ, RZ, UR8 ;  /* 0x00000008ff047e24 */ /* 0x000fe2000f8e00ff */
[----:B-1----:R-:W-:Y:S01]  /*65c0*/  MOV R7, UR7 ;  /* 0x0000000700077c02 */ /* 0x002fe20008000f00 */
[----:B------:R-:W-:Y:S01]  /*65d0*/  IMAD.U32 R6, RZ, RZ, UR6 ;  /* 0x00000006ff067e24 */ /* 0x000fe2000f8e00ff */
[----:B-----5:R-:W-:Y:S01]  /*65e0*/  MOV R11, UR5 ;  /* 0x00000005000b7c02 */ /* 0x020fe20008000f00 */
[----:B------:R-:W-:Y:S02]  /*65f0*/  IMAD.U32 R10, RZ, RZ, UR4 ;  /* 0x00000004ff0a7e24 */ /* 0x000fe4000f8e00ff */
[----:B------:R-:W-:Y:S07]  /*6600*/  LEPC R20, `(.L_x_105) ;  /* 0x000000001014794e */ /* 0x000fee0000000000 */
[----:B--23--:R-:W-:Y:S05]  /*6610*/  CALL.ABS.NOINC R2 ;  /* 0x0000000002007343 */ /* 0x00cfea0003c00000 */
.L_x_105:
[----:B------:R-:W-:Y:S01]  /*6620*/  LOP3.LUT R20, R56, 0xffffe000, RZ, 0xc0, !PT ;  /* 0xffffe00038147812 */ /* 0x000fe200078ec0ff */
[----:B------:R-:W-:Y:S05]  /*6630*/  WARPSYNC.ALL ;  /* 0x0000000000007948 */ /* 0x000fea0003800000 */
[----:B------:R-:W-:Y:S01]  /*6640*/  R2UR UR4, R25 ;  /* 0x00000000190472ca */ /* 0x000fe200000e0000 */
[----:B------:R-:W-:Y:S01]  /*6650*/  IMAD.SHL.U32 R88, R75, 0x4, RZ ;  /* 0x000000044b587824 */ /* 0x000fe200078e00ff */
[----:B------:R-:W-:Y:S01]  /*6660*/  LOP3.LUT R21, R57, 0xffffe000, RZ, 0xc0, !PT ;  /* 0xffffe00039157812 */ /* 0x000fe200078ec0ff */
[----:B------:R-:W-:Y:S01]  /*6670*/  BSSY.RECONVERGENT B0, `(.L_x_106) ;  /* 0x0000059000007945 */ /* 0x000fe20003800200 */
[----:B------:R-:W-:Y:S02]  /*6680*/  LOP3.LUT R26, R59, 0xffffe000, RZ, 0xc0, !PT ;  /* 0xffffe0003b1a7812 */ /* 0x000fe400078ec0ff */
[----:B------:R-:W-:Y:S02]  /*6690*/  LOP3.LUT R32, R53, 0xffffe000, RZ, 0xc0, !PT ;  /* 0xffffe00035207812 */ /* 0x000fe400078ec0ff */
[----:B------:R-:W-:Y:S02]  /*66a0*/  LOP3.LUT R33, R54, 0xffffe000, RZ, 0xc0, !PT ;  /* 0xffffe00036217812 */ /* 0x000fe400078ec0ff */
[----:B------:R-:W-:Y:S02]  /*66b0*/  IADD3 R81, PT, PT, R81, R88, RZ ;  /* 0x0000005851517210 */ /* 0x000fe40007ffe0ff */
[----:B------:R-:W-:Y:S01]  /*66c0*/  ISETP.NE.AND P0, PT, R76, RZ, PT ;  /* 0x000000ff4c00720c */ /* 0x000fe20003f05270 */
[----:B--2---:R-:W3:Y:S02]  /*66d0*/  LDTM.16dp128bit.x8 R4, tmem[UR4] ;  /* 0x00000004000479ee */ /* 0x004ee40008180000 */
[----:B------:R-:W-:Y:S02]  /*66e0*/  IMAD.IADD R82, R74, 0x1, R81 ;  /* 0x000000014a527824 */ /* 0x000fe400078e0251 */
[C---:B---3--:R-:W-:Y:S01]  /*66f0*/  FMUL R0, R24.reuse, R4 ;  /* 0x0000000418007220 */ /* 0x048fe20000400000 */
[C---:B------:R-:W-:Y:S01]  /*6700*/  FMUL R2, R24.reuse, R5 ;  /* 0x0000000518027220 */ /* 0x040fe20000400000 */
[C---:B-1----:R-:W-:Y:S01]  /*6710*/  FMUL R3, R24.reuse, R6 ;  /* 0x0000000618037220 */ /* 0x042fe20000400000 */
[----:B------:R-:W-:Y:S01]  /*6720*/  FMUL R7, R24, R7 ;  /* 0x0000000718077220 */ /* 0x000fe20000400000 */
[C---:B------:R-:W-:Y:S01]  /*6730*/  FFMA R28, R27.reuse, R20, R0 ;  /* 0x000000141b1c7223 */ /* 0x040fe20000000000 */
[----:B------:R-:W-:Y:S01]  /*6740*/  LOP3.LUT R20, R58, 0xffffe000, RZ, 0xc0, !PT ;  /* 0xffffe0003a147812 */ /* 0x000fe200078ec0ff */
[C---:B------:R-:W-:Y:S01]  /*6750*/  FFMA R29, R27.reuse, R21, R2 ;  /* 0x000000151b1d7223 */ /* 0x040fe20000000002 */
[----:B------:R-:W-:Y:S01]  /*6760*/  LOP3.LUT R21, R52, 0xffffe000, RZ, 0xc0, !PT ;  /* 0xffffe00034157812 */ /* 0x000fe200078ec0ff */
[C---:B------:R-:W-:Y:S01]  /*6770*/  FMUL R4, R24.reuse, R8 ;  /* 0x0000000818047220 */ /* 0x040fe20000400000 */
[----:B------:R-:W-:Y:S01]  /*6780*/  F2FP.TF32.F32.PACK_B R28, R28 ;  /* 0x0000001cff1c723e */ /* 0x000fe200024050ff */
[----:B------:R-:W-:Y:S01]  /*6790*/  FFMA R30, R27, R20, R3 ;  /* 0x000000141b1e7223 */ /* 0x000fe20000000003 */
[----:B------:R-:W-:Y:S01]  /*67a0*/  LOP3.LUT R20, R55, 0xffffe000, RZ, 0xc0, !PT ;  /* 0xffffe00037147812 */ /* 0x000fe200078ec0ff */
[C---:B------:R-:W-:Y:S01]  /*67b0*/  FMUL R5, R24.reuse, R9 ;  /* 0x0000000918057220 */ /* 0x040fe20000400000 */
[----:B------:R-:W-:Y:S01]  /*67c0*/  F2FP.TF32.F32.PACK_B R29, R29 ;  /* 0x0000001dff1d723e */ /* 0x000fe200024050ff */
[C---:B------:R-:W-:Y:S01]  /*67d0*/  FMUL R6, R24.reuse, R10 ;  /* 0x0000000a18067220 */ /* 0x040fe20000400000 */
[----:B------:R-:W-:Y:S01]  /*67e0*/  F2FP.TF32.F32.PACK_B R30, R30 ;  /* 0x0000001eff1e723e */ /* 0x000fe200024050ff */
[----:B------:R-:W-:Y:S01]  /*67f0*/  FFMA R31, R27, R26, R7 ;  /* 0x0000001a1b1f7223 */ /* 0x000fe20000000007 */
[----:B------:R-:W-:Y:S01]  /*6800*/  LOP3.LUT R26, R49, 0xffffe000, RZ, 0xc0, !PT ;  /* 0xffffe000311a7812 */ /* 0x000fe200078ec0ff */
[----:B------:R-:W-:Y:S01]  /*6810*/  FMUL R11, R24, R11 ;  /* 0x0000000b180b7220 */ /* 0x000fe20000400000 */
[C---:B------:R-:W-:Y:S01]  /*6820*/  FFMA R4, R27.reuse, R21, R4 ;  /* 0x000000151b047223 */ /* 0x040fe20000000004 */
[----:B------:R-:W-:Y:S01]  /*6830*/  LOP3.LUT R21, R48, 0xffffe000, RZ, 0xc0, !PT ;  /* 0xffffe00030157812 */ /* 0x000fe200078ec0ff */
[C---:B------:R-:W-:Y:S01]  /*6840*/  FFMA R5, R27.reuse, R32, R5 ;  /* 0x000000201b057223 */ /* 0x040fe20000000005 */
[----:B------:R-:W-:Y:S01]  /*6850*/  F2FP.TF32.F32.PACK_B R31, R31 ;  /* 0x0000001fff1f723e */ /* 0x000fe200024050ff */
        /* <DEDUP_REMOVED lines=8> */
[----:B------:R1:W-:Y:S01]  /*68e0*/  STSM.16.M88.4 [R79+0x400], R28 ;  /* 0x0004001c4f007844 */ /* 0x0003e20000000200 */
[----:B------:R-:W-:Y:S01]  /*68f0*/  F2FP.TF32.F32.PACK_B R6, R6 ;  /* 0x00000006ff06723e */ /* 0x000fe200024050ff */
[C---:B------:R-:W-:Y:S01]  /*6900*/  FMUL R10, R24.reuse, R14 ;  /* 0x0000000e180a7220 */ /* 0x040fe20000400000 */
[----:B------:R-:W-:Y:S01]  /*6910*/  F2FP.TF32.F32.PACK_B R7, R7 ;  /* 0x00000007ff07723e */ /* 0x000fe200024050ff */
[----:B------:R-:W-:Y:S01]  /*6920*/  FMUL R15, R24, R15 ;  /* 0x0000000f180f7220 */ /* 0x000fe20000400000 */
[C---:B------:R-:W-:Y:S01]  /*6930*/  FFMA R8, R27.reuse, R21, R8 ;  /* 0x000000151b087223 */ /* 0x040fe20000000008 */
[C---:B------:R-:W-:Y:S01]  /*6940*/  FFMA R9, R27.reuse, R26, R9 ;  /* 0x0000001a1b097223 */ /* 0x040fe20000000009 */
[C---:B------:R-:W-:Y:S01]  /*6950*/  FFMA R10, R27.reuse, R33, R10 ;  /* 0x000000211b0a7223 */ /* 0x040fe2000000000a */
[----:B------:R1:W-:Y:S01]  /*6960*/  STSM.16.M88.4 [R78+0x400], R4 ;  /* 0x000400044e007844 */ /* 0x0003e20000000200 */
[----:B------:R-:W-:Y:S01]  /*6970*/  LOP3.LUT R21, R44, 0xffffe000, RZ, 0xc0, !PT ;  /* 0xffffe0002c157812 */ /* 0x000fe200078ec0ff */
[----:B------:R-:W-:Y:S01]  /*6980*/  FFMA R11, R27, R20, R15 ;  /* 0x000000141b0b7223 */ /* 0x000fe2000000000f */
[----:B------:R-:W-:Y:S01]  /*6990*/  LOP3.LUT R20, R45, 0xffffe000, RZ, 0xc0, !PT ;  /* 0xffffe0002d147812 */ /* 0x000fe200078ec0ff */
[C---:B------:R-:W-:Y:S01]  /*69a0*/  FMUL R12, R24.reuse, R16 ;  /* 0x00000010180c7220 */ /* 0x040fe20000400000 */
[----:B------:R-:W-:Y:S01]  /*69b0*/  FMUL R13, R24, R17 ;  /* 0x00000011180d7220 */ /* 0x000fe20000400000 */
[----:B------:R-:W-:Y:S01]  /*69c0*/  LOP3.LUT R33, R46, 0xffffe000, RZ, 0xc0, !PT ;  /* 0xffffe0002e217812 */ /* 0x000fe200078ec0ff */
[C---:B------:R-:W-:Y:S01]  /*69d0*/  FMUL R14, R24.reuse, R18 ;  /* 0x00000012180e7220 */ /* 0x040fe20000400000 */
[----:B------:R-:W-:Y:S01]  /*69e0*/  LOP3.LUT R26, R47, 0xffffe000, RZ, 0xc0, !PT ;  /* 0xffffe0002f1a7812 */ /* 0x000fe200078ec0ff */
[----:B------:R-:W-:Y:S01]  /*69f0*/  FMUL R19, R24, R19 ;  /* 0x0000001318137220 */ /* 0x000fe20000400000 */
[C---:B------:R-:W-:Y:S01]  /*6a00*/  FFMA R12, R27.reuse, R21, R12 ;  /* 0x000000151b0c7223 */ /* 0x040fe2000000000c */
[C---:B------:R-:W-:Y:S01]  /*6a10*/  FFMA R13, R27.reuse, R20, R13 ;  /* 0x000000141b0d7223 */ /* 0x040fe2000000000d */
[C---:B------:R-:W-:Y:S01]  /*6a20*/  FFMA R14, R27.reuse, R33, R14 ;  /* 0x000000211b0e7223 */ /* 0x040fe2000000000e */
[----:B------:R-:W-:Y:S01]  /*6a30*/  FFMA R15, R27, R26, R19 ;  /* 0x0000001a1b0f7223 */ /* 0x000fe20000000013 */
[----:B------:R-:W-:Y:S02]  /*6a40*/  F2FP.TF32.F32.PACK_B R8, R8 ;  /* 0x00000008ff08723e */ /* 0x000fe400024050ff */
[----:B------:R-:W-:Y:S02]  /*6a50*/  F2FP.TF32.F32.PACK_B R9, R9 ;  /* 0x00000009ff09723e */ /* 0x000fe400024050ff */
[----:B------:R-:W-:Y:S02]  /*6a60*/  F2FP.TF32.F32.PACK_B R10, R10 ;  /* 0x0000000aff0a723e */ /* 0x000fe400024050ff */
[----:B------:R-:W-:Y:S02]  /*6a70*/  F2FP.TF32.F32.PACK_B R11, R11 ;  /* 0x0000000bff0b723e */ /* 0x000fe400024050ff */
[----:B------:R-:W-:Y:S02]  /*6a80*/  F2FP.TF32.F32.PACK_B R12, R12 ;  /* 0x0000000cff0c723e */ /* 0x000fe400024050ff */
[----:B------:R-:W-:Y:S01]  /*6a90*/  F2FP.TF32.F32.PACK_B R13, R13 ;  /* 0x0000000dff0d723e */ /* 0x000fe200024050ff */
[----:B------:R1:W-:Y:S01]  /*6aa0*/  STSM.16.M88.4 [R81], R8 ;  /* 0x0000000851007844 */ /* 0x0003e20000000200 */
[----:B------:R-:W-:Y:S02]  /*6ab0*/  F2FP.TF32.F32.PACK_B R14, R14 ;  /* 0x0000000eff0e723e */ /* 0x000fe400024050ff */
[----:B------:R-:W-:Y:S05]  /*6ac0*/  F2FP.TF32.F32.PACK_B R15, R15 ;  /* 0x0000000fff0f723e */ /* 0x000fea00024050ff */
[----:B------:R1:W-:Y:S01]  /*6ad0*/  STSM.16.M88.4 [R82], R12 ;  /* 0x0000000c52007844 */ /* 0x0003e20000000200 */
[----:B------:R-:W-:Y:S01]  /*6ae0*/  @!PT LDS RZ, [RZ] ;  /* 0x00000000fffff984 */ /* 0x000fe20000000800 */
[----:B------:R-:W-:Y:S01]  /*6af0*/  @!PT LDS RZ, [RZ] ;  /* 0x00000000fffff984 */ /* 0x000fe20000000800 */
[----:B------:R-:W-:Y:S01]  /*6b00*/  @!PT LDS RZ, [RZ] ;  /* 0x00000000fffff984 */ /* 0x000fe20000000800 */
[----:B------:R-:W-:Y:S01]  /*6b10*/  @!PT LDS RZ, [RZ] ;  /* 0x00000000fffff984 */ /* 0x000fe20000000800 */
[----:B------:R2:W-:Y:S07]  /*6b20*/  MEMBAR.ALL.CTA ;  /* 0x0000000000007992 */ /* 0x0005ee0000008000 */
[----:B--2---:R-:W2:Y:S02]  /*6b30*/  FENCE.VIEW.ASYNC.S ;  /* 0x00000000000073c6 */ /* 0x004ea40000000000 */
[----:B--2---:R-:W-:Y:S06]  /*6b40*/  BAR.SYNC.DEFER_BLOCKING 0x1, 0x80 ;  /* 0x0042000000007b1d */ /* 0x004fec0000010000 */
[----:B------:R-:W-:Y:S05]  /*6b50*/  @P0 BRA `(.L_x_107) ;  /* 0x0000000000280947 */ /* 0x000fea0003800000 */
[----:B------:R-:W2:Y:S01]  /*6b60*/  LDCU.64 UR6, c[0x0][0x348] ;  /* 0x00006900ff0677ac */ /* 0x000ea20008000a00 */
[----:B------:R-:W-:Y:S01]  /*6b70*/  UIADD3 UR4, UPT, UPT, UR44, 0x400, URZ ;  /* 0x000004002c047890 */ /* 0x000fe2000fffe0ff */
[----:B------:R-:W-:Y:S05]  /*6b80*/  UMOV UR51, UR36 ;  /* 0x0000002400337c82 */ /* 0x000fea0008000000 */
[----:B------:R-:W-:Y:S04]  /*6b90*/  MOV R68, UR4 ;  /* 0x0000000400447c02 */ /* 0x000fe80008000f00 */
[----:B------:R-:W-:Y:S01]  /*6ba0*/  R2UR UR48, R68 ;  /* 0x00000000443072ca */ /* 0x000fe200000e0000 */
[----:B--2---:R-:W-:Y:S04]  /*6bb0*/  UIADD3 UR4, UP0, UPT, UR6, 0x680, URZ ;  /* 0x0000068006047890 */ /* 0x004fe8000ff1e0ff */
[----:B------:R-:W-:Y:S09]  /*6bc0*/  UIADD3.X UR5, UPT, UPT, URZ, UR7, URZ, UP0, !UPT ;  /* 0x00000007ff057290 */ /* 0x000ff200087fe4ff */
[----:B------:R2:W-:Y:S01]  /*6bd0*/  UTMASTG.3D [UR48], [UR4] ;  /* 0x00000030040073b5 */ /* 0x0005e20008010000 */
[----:B------:R0:W-:Y:S01]  /*6be0*/  UTMACMDFLUSH ;  /* 0x00000000000079b7 */ /* 0x0001e20000000000 */
[----:B--2---:R-:W-:Y:S04]  /*6bf0*/  DEPBAR.LE SB0, 0x1 ;  /* 0x000080400000791a */ /* 0x004fe80000000000 */
.L_x_107:
[----:B------:R-:W-:Y:S05]  /*6c00*/  BSYNC.RECONVERGENT B0 ;  /* 0x0000000000007941 */ /* 0x000fea0003800200 */
.L_x_106:
[----:B------:R-:W-:Y:S01]  /*6c10*/  BAR.SYNC.DEFER_BLOCKING 0x1, 0x80 ;  /* 0x0042000000007b1d */ /* 0x000fe20000010000 */
[----:B------:R-:W-:Y:S01]  /*6c20*/  ISETP.NE.AND P1, PT, R77, RZ, PT ;  /* 0x000000ff4d00720c */ /* 0x000fe20003f25270 */
[----:B------:R-:W-:Y:S01]  /*6c30*/  UISETP.NE.AND UP0, UPT, UR47, URZ, UPT ;  /* 0x000000ff2f00728c */ /* 0x000fe2000bf05270 */
[----:B------:R-:W-:Y:S11]  /*6c40*/  LEA R3, R83, UR44, 0x3 ;  /* 0x0000002c53037c11 */ /* 0x000ff6000f8e18ff */
[----:B-1----:R-:W-:Y:S01]  /*6c50*/  @P1 SHF.L.U32 R4, R73, 0x1f, RZ ;  /* 0x0000001f49041819 */ /* 0x002fe200000006ff */
[----:B------:R-:W-:Y:S06]  /*6c60*/  BRA.U !UP0, `(.L_x_108) ;  /* 0x0000000108247547 */ /* 0x000fec000b800000 */
[----:B------:R-:W1:Y:S01]  /*6c70*/  S2R R0, SR_CgaCtaId ;  /* 0x0000000000007919 */ /* 0x000e620000008800 */
[----:B------:R-:W-:Y:S01]  /*6c80*/  IMAD.U32 R2, RZ, RZ, UR46 ;  /* 0x0000002eff027e24 */ /* 0x000fe2000f8e00ff */
[----:B------:R-:W-:Y:S04]  /*6c90*/  UIADD3 UR4, UPT, UPT, UR46, 0x1, URZ ;  /* 0x000000012e047890 */ /* 0x000fe8000fffe0ff */
[----:B------:R-:W-:Y:S01]  /*6ca0*/  @P1 LEA R2, R2, UR44, 0x3 ;  /* 0x0000002c02021c11 */ /* 0x000fe2000f8e18ff */
[----:B------:R-:W-:Y:S04]  /*6cb0*/  UISETP.NE.AND UP0, UPT, UR4, 0x4, UPT ;  /* 0x000000040400788c */ /* 0x000fe8000bf05270 */
[----:B------:R-:W-:Y:S01]  /*6cc0*/  @P1 VIADD R5, R2, 0x70 ;  /* 0x0000007002051836 */ /* 0x000fe20000000000 */
[----:B------:R-:W-:Y:S04]  /*6cd0*/  USEL UR46, UR4, URZ, UP0 ;  /* 0x000000ff042e7287 */ /* 0x000fe80008000000 */
[----:B-1----:R-:W-:Y:S04]  /*6ce0*/  @P1 PRMT R0, R0, 0x654, R5 ;  /* 0x0000065400001816 */ /* 0x002fe80000000005 */
[----:B------:R1:W-:Y:S04]  /*6cf0*/  @P1 SYNCS.ARRIVE.TRANS64.RED.A1T0 RZ, [R0+URZ], RZ ;  /* 0x000000ff00ff19a7 */ /* 0x0003e800081004ff */
.L_x_108:
[----:B------:R-:W2:Y:S01]  /*6d00*/  @P1 SYNCS.PHASECHK.TRANS64.TRYWAIT P0, [R3+URZ+0x50], R4 ;  /* 0x00005004030015a7 */ /* 0x000ea200080011ff */
[----:B------:R-:W-:Y:S01]  /*6d10*/  BSSY B1, `(.L_x_109) ;  /* 0x0000017000017945 */ /* 0x000fe20003800000 */
[----:B--2---:R-:W-:Y:S03]  /*6d20*/  @P1 SEL R85, RZ, 0x1, !P0 ;  /* 0x00000001ff551807 */ /* 0x004fe60004000000 */
[----:B------:R-:W-:Y:S05]  /*6d30*/  @!P1 BRA `(.L_x_110) ;  /* 0x0000000000509947 */ /* 0x000fea0003800000 */
[----:B------:R-:W-:Y:S01]  /*6d40*/  ISETP.NE.AND P1, PT, R86, RZ, PT ;  /* 0x000000ff5600720c */ /* 0x000fe20003f25270 */
[----:B------:R-:W-:Y:S01]  /*6d50*/  BSSY B0, `(.L_x_111) ;  /* 0x000000a000007945 */ /* 0x000fe20003800000 */
[----:B------:R-:W-:Y:S11]  /*6d60*/  ISETP.NE.AND P0, PT, R85, RZ, PT ;  /* 0x000000ff5500720c */ /* 0x000ff60003f05270 */
[----:B------:R-:W-:Y:S04]  /*6d70*/  @P1 IMAD R4, R83, 0x2000, R84 ;  /* 0x0000200053041824 */ /* 0x000fe800078e0254 */
[----:B------:R-:W-:Y:S04]  /*6d80*/  @P1 VIADD R7, R4, UR44 ;  /* 0x0000002c04071c36 */ /* 0x000fe80008000000 */
[----:B------:R-:W-:Y:S01]  /*6d90*/  @P1 IMAD.IADD R2, R74, 0x1, R7 ;  /* 0x000000014a021824 */ /* 0x000fe200078e0207 */
[----:B------:R-:W-:Y:S01]  /*6da0*/  @P1 IADD3 R5, PT, PT, R88, R7, RZ ;  /* 0x0000000758051210 */ /* 0x000fe20007ffe0ff */
[----:B------:R-:W-:Y:S06]  /*6db0*/  @P0 BRA `(.L_x_112) ;  /* 0x00000000000c0947 */ /* 0x000fec0003800000 */
[----:B-1----:R-:W-:Y:S04]  /*6dc0*/  SHF.L.U32 R0, R73, 0x1f, RZ ;  /* 0x0000001f49007819 */ /* 0x002fe800000006ff */
[----:B------:R-:W1:Y:S02]  /*6dd0*/  SYNCS.PHASECHK.TRANS64.TRYWAIT P0, [R3+URZ+0x50], R0 ;  /* 0x00005000030075a7 */ /* 0x000e6400080011ff */
[----:B-1----:R-:W-:Y:S05]  /*6de0*/  @!P0 BRA `(.L_x_113) ;  /* 0x0000002800648947 */ /* 0x002fea0003800000 */
.L_x_112:
[----:B------:R-:W-:Y:S05]  /*6df0*/  BSYNC B0 ;  /* 0x0000000000007941 */ /* 0x000fea0003800000 */
.L_x_111:
[----:B------:R-:W-:Y:S02]  /*6e00*/  ISETP.NE.AND P0, PT, R86, RZ, PT ;  /* 0x000000ff5600720c */ /* 0x000fe40003f05270 */
[----:B------:R-:W-:Y:S11]  /*6e10*/  IADD3 R83, PT, PT, R83, 0x1, RZ ;  /* 0x0000000153537810 */ /* 0x000ff60007ffe0ff */
[----:B-1----:R-:W-:Y:S01]  /*6e20*/  @P0 IMAD.IADD R0, R74, 0x1, R5 ;  /* 0x000000014a000824 */ /* 0x002fe200078e0205 */
[----:B------:R-:W-:Y:S05]  /*6e30*/  @P0 WARPSYNC.ALL ;  /* 0x0000000000000948 */ /* 0x000fea0003800000 */
[----:B------:R2:W3:Y:S04]  /*6e40*/  @P0 LDSM.16.M88.4 R56, [R4+UR44+0x400] ;  /* 0x0004002c0438083b */ /* 0x0004e80008000200 */
[----:B------:R2:W4:Y:S04]  /*6e50*/  @P0 LDSM.16.M88.4 R52, [R2+0x400] ;  /* 0x000400000234083b */ /* 0x0005280000000200 */
[----:B------:R2:W1:Y:S04]  /*6e60*/  @P0 LDSM.16.M88.4 R48, [R5+0x400] ;  /* 0x000400000530083b */ /* 0x0004680000000200 */
[----:B------:R2:W1:Y:S02]  /*6e70*/  @P0 LDSM.16.M88.4 R44, [R0+0x400] ;  /* 0x00040000002c083b */ /* 0x0004640000000200 */
.L_x_110:
[----:B------:R-:W-:Y:S05]  /*6e80*/  BSYNC B1 ;  /* 0x0000000000017941 */ /* 0x000fea0003800000 */
.L_x_109:
[----:B------:R-:W-:Y:S05]  /*6e90*/  VIADD R3, R25, 0x20 ;  /* 0x0000002019037836 */ /* 0x000fea0000000000 */
[----:B------:R-:W-:Y:S04]  /*6ea0*/  SHF.R.U32.HI R3, RZ, 0x15, R3 ;  /* 0x00000015ff037819 */ /* 0x000fe80000011603 */
[----:B------:R-:W-:Y:S11]  /*6eb0*/  LOP3.LUT P0, RZ, R3, 0x3, R64, 0x48, !PT ;  /* 0x0000000303ff7812 */ /* 0x000ff60007804840 */
[----:B------:R-:W-:Y:S02]  /*6ec0*/  @!UPT UIADD3 URZ, UPT, UPT, URZ, URZ, URZ ;  /* 0x000000fffffff290 */ /* 0x000fe4000fffe0ff */
[----:B------:R-:W-:Y:S05]  /*6ed0*/  @!P0 BRA `(.L_x_114) ;  /* 0x0000000000408947 */ /* 0x000fea0003800000 */
[----:B------:R-:W5:Y:S01]  /*6ee0*/  LDCU.64 UR8, c[0x4][0x70] ;  /* 0x01000e00ff0877ac */ /* 0x000f620008000a00 */
[----:B------:R-:W-:Y:S01]  /*6ef0*/  MOV R3, 0x0 ;  /* 0x0000000000037802 */ /* 0x000fe20000000f00 */
[----:B------:R-:W-:Y:S02]  /*6f00*/  HFMA2 R12, -RZ, RZ, 0, 5.9604644775390625e-08 ;  /* 0x00000001ff0c7431 */ /* 0x000fe400000001ff */
[----:B------:R-:W-:Y:S02]  /*6f10*/  IMAD.MOV.U32 R8, RZ, RZ, 0x192 ;  /* 0x00000192ff087424 */ /* 0x000fe400078e00ff */
[----:B------:R-:W-:Y:S01]  /*6f20*/  IMAD.MOV.U32 R13, RZ, RZ, RZ ;  /* 0x000000ffff0d7224 */ /* 0x000fe200078e00ff */
[----:B------:R-:W3:Y:S01]  /*6f30*/  LDCU.64 UR6, c[0x4][0x78] ;  /* 0x01000f00ff0677ac */ /* 0x000ee20008000a00 */
[----:B--2---:R-:W2:Y:S01]  /*6f40*/  LDC.64 R2, c[0x4][R3] ;  /* 0x0100000003027b82 */ /* 0x004ea20000000a00 */
[----:B------:R-:W4:Y:S01]  /*6f50*/  LDCU.64 UR4, c[0x4][0x10] ;  /* 0x01000200ff0477ac */ /* 0x000f220008000a00 */
[----:B-----5:R-:W-:Y:S01]  /*6f60*/  MOV R5, UR9 ;  /* 0x0000000900057c02 */ /* 0x020fe20008000f00 */
[----:B------:R-:W-:Y:S01]  /*6f70*/  IMAD.U32 R4, RZ, RZ, UR8 ;  /* 0x00000008ff047e24 */ /* 0x000fe2000f8e00ff */
[----:B---3--:R-:W-:Y:S01]  /*6f80*/  MOV R7, UR7 ;  /* 0x0000000700077c02 */ /* 0x008fe20008000f00 */
[----:B------:R-:W-:Y:S01]  /*6f90*/  IMAD.U32 R6, RZ, RZ, UR6 ;  /* 0x00000006ff067e24 */ /* 0x000fe2000f8e00ff */
[----:B----4-:R-:W-:Y:S01]  /*6fa0*/  MOV R11, UR5 ;  /* 0x00000005000b7c02 */ /* 0x010fe20008000f00 */
[----:B------:R-:W-:Y:S02]  /*6fb0*/  IMAD.U32 R10, RZ, RZ, UR4 ;  /* 0x00000004ff0a7e24 */ /* 0x000fe4000f8e00ff */
[----:B------:R-:W-:Y:S07]  /*6fc0*/  LEPC R20, `(.L_x_114) ;  /* 0x000000001014794e */ /* 0x000fee0000000000 */
[----:B-12---:R-:W-:Y:S05]  /*6fd0*/  CALL.ABS.NOINC R2 ;  /* 0x0000000002007343 */ /* 0x006fea0003c00000 */
.L_x_114:
[----:B---3--:R-:W-:Y:S01]  /*6fe0*/  LOP3.LUT R20, R56, 0xffffe000, RZ, 0xc0, !PT ;  /* 0xffffe00038147812 */ /* 0x008fe200078ec0ff */
[----:B------:R-:W-:Y:S05]  /*6ff0*/  WARPSYNC.ALL ;  /* 0x0000000000007948 */ /* 0x000fea0003800000 */
[----:B------:R-:W-:Y:S01]  /*7000*/  R2UR UR4, R25 ;  /* 0x00000000190472ca */ /* 0x000fe200000e0000 */
[----:B------:R-:W3:Y:S01]  /*7010*/  S2R R87, SR_CgaCtaId ;  /* 0x0000000000577919 */ /* 0x000ee20000008800 */
[----:B------:R-:W-:Y:S01]  /*7020*/  LOP3.LUT R21, R57, 0xffffe000, RZ, 0xc0, !PT ;  /* 0xffffe00039157812 */ /* 0x000fe200078ec0ff */
[----:B------:R-:W-:Y:S01]  /*7030*/  IMAD.U32 R40, RZ, RZ, UR46 ;  /* 0x0000002eff287e24 */ /* 0x000fe2000f8e00ff */
[----:B------:R-:W-:Y:S01]  /*7040*/  LOP3.LUT R41, R58, 0xffffe000, RZ, 0xc0, !PT ;  /* 0xffffe0003a297812 */ /* 0x000fe200078ec0ff */
[----:B------:R-:W-:Y:S01]  /*7050*/  BSSY.RECONVERGENT B0, `(.L_x_115) ;  /* 0x000005c000007945 */ /* 0x000fe20003800200 */
[----:B-1----:R-:W-:Y:S02]  /*7060*/  LOP3.LUT R26, R48, 0xffffe000, RZ, 0xc0, !PT ;  /* 0xffffe000301a7812 */ /* 0x002fe400078ec0ff */
[----:B------:R-:W-:Y:S02]  /*7070*/  ISETP.NE.AND P6, PT, R77, RZ, PT ;  /* 0x000000ff4d00720c */ /* 0x000fe40003fc5270 */
[----:B------:R-:W-:Y:S02]  /*7080*/  ISETP.NE.AND P0, PT, R76, RZ, PT ;  /* 0x000000ff4c00720c */ /* 0x000fe40003f05270 */
[----:B------:R-:W-:Y:S01]  /*7090*/  LEA R89, R83, UR44, 0x3 ;  /* 0x0000002c53597c11 */ /* 0x000fe2000f8e18ff */
[----:B--2---:R-:W1:Y:S08]  /*70a0*/  LDTM.16dp128bit.x8 R4, tmem[UR4+0x20] ;  /* 0x00002004000479ee */ /* 0x004e700008180000 */
[----:B------:R-:W-:Y:S02]  /*70b0*/  @P6 LEA R40, R40, UR44, 0x3 ;  /* 0x0000002c28286c11 */ /* 0x000fe4000f8e18ff */
[----:B------:R-:W-:Y:S03]  /*70c0*/  @P6 SHF.L.U32 R90, R73, 0x1f, RZ ;  /* 0x0000001f495a6819 */ /* 0x000fe600000006ff */
[----:B------:R-:W-:Y:S05]  /*70d0*/  @P6 VIADD R40, R40, 0x70 ;  /* 0x0000007028286836 */ /* 0x000fea0000000000 */
[----:B---3--:R-:W-:Y:S01]  /*70e0*/  @P6 PRMT R40, R87, 0x654, R40 ;  /* 0x0000065457286816 */ /* 0x008fe20000000028 */
[C---:B-1----:R-:W-:Y:S01]  /*70f0*/  FMUL R0, R24.reuse, R4 ;  /* 0x0000000418007220 */ /* 0x042fe20000400000 */
[C---:B------:R-:W-:Y:S01]  /*7100*/  FMUL R2, R24.reuse, R5 ;  /* 0x0000000518027220 */ /* 0x040fe20000400000 */
[C---:B------:R-:W-:Y:S01]  /*7110*/  FMUL R3, R24.reuse, R10 ;  /* 0x0000000a18037220 */ /* 0x040fe20000400000 */
[----:B------:R-:W-:Y:S01]  /*7120*/  FMUL R4, R24, R11 ;  /* 0x0000000b18047220 */ /* 0x000fe20000400000 */
[C---:B------:R-:W-:Y:S01]  /*7130*/  FFMA R28, R27.reuse, R20, R0 ;  /* 0x000000141b1c7223 */ /* 0x040fe20000000000 */
[----:B----4-:R-:W-:Y:S01]  /*7140*/  LOP3.LUT R20, R52, 0xffffe000, RZ, 0xc0, !PT ;  /* 0xffffe00034147812 */ /* 0x010fe200078ec0ff */
        /* <DEDUP_REMOVED lines=8> */
[----:B------:R-:W-:Y:S01]  /*71d0*/  FFMA R31, R27, R21, R2 ;  /* 0x000000151b1f7223 */ /* 0x000fe20000000002 */
[----:B------:R-:W-:Y:S01]  /*71e0*/  LOP3.LUT R21, R53, 0xffffe000, RZ, 0xc0, !PT ;  /* 0xffffe00035157812 */ /* 0x000fe200078ec0ff */
[C---:B------:R-:W-:Y:S01]  /*71f0*/  FMUL R0, R24.reuse, R8 ;  /* 0x0000000818007220 */ /* 0x040fe20000400000 */
[----:B------:R-:W-:Y:S01]  /*7200*/  F2FP.TF32.F32.PACK_B R30, R30 ;  /* 0x0000001eff1e723e */ /* 0x000fe200024050ff */
[----:B------:R-:W-:Y:S01]  /*7210*/  FMUL R2, R24, R9 ;  /* 0x0000000918027220 */ /* 0x000fe20000400000 */
[----:B------:R-:W-:Y:S01]  /*7220*/  F2FP.TF32.F32.PACK_B R31, R31 ;  /* 0x0000001fff1f723e */ /* 0x000fe200024050ff */
[C---:B------:R-:W-:Y:S01]  /*7230*/  FFMA R32, R27.reuse, R20, R0 ;  /* 0x000000141b207223 */ /* 0x040fe20000000000 */
[----:B------:R-:W-:Y:S01]  /*7240*/  LOP3.LUT R20, R54, 0xffffe000, RZ, 0xc0, !PT ;  /* 0xffffe00036147812 */ /* 0x000fe200078ec0ff */
[----:B------:R-:W-:Y:S01]  /*7250*/  FFMA R33, R27, R21, R2 ;  /* 0x000000151b217223 */ /* 0x000fe20000000002 */
[----:B------:R-:W-:Y:S01]  /*7260*/  LOP3.LUT R21, R49, 0xffffe000, RZ, 0xc0, !PT ;  /* 0xffffe00031157812 */ /* 0x000fe200078ec0ff */
[----:B------:R1:W-:Y:S01]  /*7270*/  STSM.16.M88.4 [R79+0x2400], R28 ;  /* 0x0024001c4f007844 */ /* 0x0003e20000000200 */
[----:B------:R-:W-:Y:S01]  /*7280*/  F2FP.TF32.F32.PACK_B R32, R32 ;  /* 0x00000020ff20723e */ /* 0x000fe200024050ff */
[C---:B------:R-:W-:Y:S01]  /*7290*/  FFMA R34, R27.reuse, R20, R3 ;  /* 0x000000141b227223 */ /* 0x040fe20000000003 */
[----:B------:R-:W-:Y:S01]  /*72a0*/  LOP3.LUT R20, R50, 0xffffe000, RZ, 0xc0, !PT ;  /* 0xffffe00032147812 */ /* 0x000fe200078ec0ff */
[C---:B------:R-:W-:Y:S01]  /*72b0*/  FMUL R5, R24.reuse, R12 ;  /* 0x0000000c18057220 */ /* 0x040fe20000400000 */
[----:B------:R-:W-:Y:S01]  /*72c0*/  F2FP.TF32.F32.PACK_B R33, R33 ;  /* 0x00000021ff21723e */ /* 0x000fe200024050ff */
[C---:B------:R-:W-:Y:S01]  /*72d0*/  FMUL R6, R24.reuse, R13 ;  /* 0x0000000d18067220 */ /* 0x040fe20000400000 */
[----:B------:R-:W-:Y:S01]  /*72e0*/  F2FP.TF32.F32.PACK_B R34, R34 ;  /* 0x00000022ff22723e */ /* 0x000fe200024050ff */
[----:B------:R-:W-:Y:S01]  /*72f0*/  FMUL R7, R24, R14 ;  /* 0x0000000e18077220 */ /* 0x000fe20000400000 */
[----:B------:R-:W-:Y:S01]  /*7300*/  FFMA R35, R27, R41, R4 ;  /* 0x000000291b237223 */ /* 0x000fe20000000004 */
[----:B------:R-:W-:Y:S01]  /*7310*/  LOP3.LUT R41, R51, 0xffffe000, RZ, 0xc0, !PT ;  /* 0xffffe00033297812 */ /* 0x000fe200078ec0ff */
[C---:B------:R-:W-:Y:S01]  /*7320*/  FFMA R36, R27.reuse, R26, R5 ;  /* 0x0000001a1b247223 */ /* 0x040fe20000000005 */
[----:B------:R-:W-:Y:S01]  /*7330*/  LOP3.LUT R26, R46, 0xffffe000, RZ, 0xc0, !PT ;  /* 0xffffe0002e1a7812 */ /* 0x000fe200078ec0ff */
[C---:B------:R-:W-:Y:S01]  /*7340*/  FFMA R37, R27.reuse, R21, R6 ;  /* 0x000000151b257223 */ /* 0x040fe20000000006 */
[----:B------:R-:W-:Y:S01]  /*7350*/  FMUL R8, R24, R15 ;  /* 0x0000000f18087220 */ /* 0x000fe20000400000 */
[----:B------:R-:W-:Y:S01]  /*7360*/  FFMA R38, R27, R20, R7 ;  /* 0x000000141b267223 */ /* 0x000fe20000000007 */
[----:B------:R-:W-:Y:S01]  /*7370*/  LOP3.LUT R20, R44, 0xffffe000, RZ, 0xc0, !PT ;  /* 0xffffe0002c147812 */ /* 0x000fe200078ec0ff */
[C---:B------:R-:W-:Y:S01]  /*7380*/  FMUL R9, R24.reuse, R16 ;  /* 0x0000001018097220 */ /* 0x040fe20000400000 */
[----:B------:R-:W-:Y:S01]  /*7390*/  LOP3.LUT R21, R45, 0xffffe000, RZ, 0xc0, !PT ;  /* 0xffffe0002d157812 */ /* 0x000fe200078ec0ff */
[----:B------:R-:W-:Y:S01]  /*73a0*/  FFMA R39, R27, R41, R8 ;  /* 0x000000291b277223 */ /* 0x000fe20000000008 */
[C---:B------:R-:W-:Y:S01]  /*73b0*/  FMUL R10, R24.reuse, R17 ;  /* 0x00000011180a7220 */ /* 0x040fe20000400000 */
[C---:B------:R-:W-:Y:S01]  /*73c0*/  FMUL R11, R24.reuse, R18 ;  /* 0x00000012180b7220 */ /* 0x040fe20000400000 */
[----:B------:R-:W-:Y:S01]  /*73d0*/  LOP3.LUT R41, R47, 0xffffe000, RZ, 0xc0, !PT ;  /* 0xffffe0002f297812 */ /* 0x000fe200078ec0ff */
[----:B------:R-:W-:Y:S01]  /*73e0*/  FMUL R12, R24, R19 ;  /* 0x00000013180c7220 */ /* 0x000fe20000400000 */
[----:B------:R-:W-:Y:S02]  /*73f0*/  F2FP.TF32.F32.PACK_B R35, R35 ;  /* 0x00000023ff23723e */ /* 0x000fe400024050ff */
[----:B------:R-:W-:Y:S02]  /*7400*/  F2FP.TF32.F32.PACK_B R36, R36 ;  /* 0x00000024ff24723e */ /* 0x000fe400024050ff */
[----:B------:R-:W-:Y:S01]  /*7410*/  F2FP.TF32.F32.PACK_B R37, R37 ;  /* 0x00000025ff25723e */ /* 0x000fe200024050ff */
[----:B------:R2:W-:Y:S01]  /*7420*/  STSM.16.M88.4 [R78+0x2400], R32 ;  /* 0x002400204e007844 */ /* 0x0005e20000000200 */
[----:B------:R-:W-:Y:S01]  /*7430*/  F2FP.TF32.F32.PACK_B R38, R38 ;  /* 0x00000026ff26723e */ /* 0x000fe200024050ff */
[C---:B-1----:R-:W-:Y:S01]  /*7440*/  FFMA R28, R27.reuse, R20, R9 ;  /* 0x000000141b1c7223 */ /* 0x042fe20000000009 */
[C---:B------:R-:W-:Y:S01]  /*7450*/  FFMA R29, R27.reuse, R21, R10 ;  /* 0x000000151b1d7223 */ /* 0x040fe2000000000a */
[C---:B------:R-:W-:Y:S01]  /*7460*/  FFMA R30, R27.reuse, R26, R11 ;  /* 0x0000001a1b1e7223 */ /* 0x040fe2000000000b */
[----:B------:R-:W-:Y:S01]  /*7470*/  FFMA R31, R27, R41, R12 ;  /* 0x000000291b1f7223 */ /* 0x000fe2000000000c */
[----:B------:R-:W-:Y:S02]  /*7480*/  F2FP.TF32.F32.PACK_B R39, R39 ;  /* 0x00000027ff27723e */ /* 0x000fe400024050ff */
[----:B------:R-:W-:Y:S02]  /*7490*/  F2FP.TF32.F32.PACK_B R28, R28 ;  /* 0x0000001cff1c723e */ /* 0x000fe400024050ff */
[----:B------:R-:W-:Y:S01]  /*74a0*/  F2FP.TF32.F32.PACK_B R29, R29 ;  /* 0x0000001dff1d723e */ /* 0x000fe200024050ff */
[----:B------:R2:W-:Y:S01]  /*74b0*/  STSM.16.M88.4 [R81+0x2000], R36 ;  /* 0x0020002451007844 */ /* 0x0005e20000000200 */
[----:B------:R-:W-:Y:S02]  /*74c0*/  F2FP.TF32.F32.PACK_B R30, R30 ;  /* 0x0000001eff1e723e */ /* 0x000fe400024050ff */
[----:B------:R-:W-:Y:S05]  /*74d0*/  F2FP.TF32.F32.PACK_B R31, R31 ;  /* 0x0000001fff1f723e */ /* 0x000fea00024050ff */
[----:B------:R2:W-:Y:S01]  /*74e0*/  STSM.16.M88.4 [R82+0x2000], R28 ;  /* 0x0020001c52007844 */ /* 0x0005e20000000200 */
[----:B------:R-:W-:Y:S01]  /*74f0*/  @!PT LDS RZ, [RZ] ;  /* 0x00000000fffff984 */ /* 0x000fe20000000800 */
[----:B------:R-:W-:Y:S01]  /*7500*/  @!PT LDS RZ, [RZ] ;  /* 0x00000000fffff984 */ /* 0x000fe20000000800 */
[----:B------:R-:W-:Y:S01]  /*7510*/  @!PT LDS RZ, [RZ] ;  /* 0x00000000fffff984 */ /* 0x000fe20000000800 */
[----:B------:R-:W-:Y:S01]  /*7520*/  @!PT LDS RZ, [RZ] ;  /* 0x00000000fffff984 */ /* 0x000fe20000000800 */
[----:B------:R1:W-:Y:S07]  /*7530*/  MEMBAR.ALL.CTA ;  /* 0x0000000000007992 */ /* 0x0003ee0000008000 */
[----:B-1----:R-:W1:Y:S02]  /*7540*/  FENCE.VIEW.ASYNC.S ;  /* 0x00000000000073c6 */ /* 0x002e640000000000 */
[----:B-1----:R-:W-:Y:S06]  /*7550*/  BAR.SYNC.DEFER_BLOCKING 0x1, 0x80 ;  /* 0x0042000000007b1d */ /* 0x002fec0000010000 */
[----:B------:R-:W-:Y:S05]  /*7560*/  @P0 BRA `(.L_x_116) ;  /* 0x0000000000280947 */ /* 0x000fea0003800000 */
[----:B------:R-:W1:Y:S01]  /*7570*/  LDCU.64 UR6, c[0x0][0x348] ;  /* 0x00006900ff0677ac */ /* 0x000e620008000a00 */
[----:B------:R-:W-:Y:S02]  /*7580*/  UIADD3 UR9, UPT, UPT, UR49, 0x20, URZ ;  /* 0x0000002031097890 */ /* 0x000fe4000fffe0ff */
[----:B------:R-:W-:Y:S01]  /*7590*/  UIADD3 UR8, UPT, UPT, UR44, 0x2400, URZ ;  /* 0x000024002c087890 */ /* 0x000fe2000fffe0ff */
[----:B------:R-:W-:Y:S01]  /*75a0*/  UMOV UR10, UR50 ;  /* 0x00000032000a7c82 */ /* 0x000fe20008000000 */
[----:B------:R-:W-:Y:S01]  /*75b0*/  UMOV UR11, UR36 ;  /* 0x00000024000b7c82 */ /* 0x000fe20008000000 */
[----:B-1----:R-:W-:Y:S04]  /*75c0*/  UIADD3 UR4, UP0, UPT, UR6, 0x680, URZ ;  /* 0x0000068006047890 */ /* 0x002fe8000ff1e0ff */
[----:B------:R-:W-:Y:S09]  /*75d0*/  UIADD3.X UR5, UPT, UPT, URZ, UR7, URZ, UP0, !UPT ;  /* 0x00000007ff057290 */ /* 0x000ff200087fe4ff */
[----:B------:R1:W-:Y:S01]  /*75e0*/  UTMASTG.3D [UR8], [UR4] ;  /* 0x00000008040073b5 */ /* 0x0003e20008010000 */
[----:B------:R0:W-:Y:S01]  /*75f0*/  UTMACMDFLUSH ;  /* 0x00000000000079b7 */ /* 0x0001e20000000000 */
[----:B-1----:R-:W-:Y:S04]  /*7600*/  DEPBAR.LE SB0, 0x1 ;  /* 0x000080400000791a */ /* 0x002fe80000000000 */
.L_x_116:
[----:B------:R-:W-:Y:S05]  /*7610*/  BSYNC.RECONVERGENT B0 ;  /* 0x0000000000007941 */ /* 0x000fea0003800200 */
.L_x_115:
[----:B------:R-:W-:Y:S01]  /*7620*/  BAR.SYNC.DEFER_BLOCKING 0x1, 0x80 ;  /* 0x0042000000007b1d */ /* 0x000fe20000010000 */
[----:B------:R-:W-:Y:S04]  /*7630*/  UIADD3 UR4, UPT, UPT, UR46, 0x1, URZ ;  /* 0x000000012e047890 */ /* 0x000fe8000fffe0ff */
[----:B------:R-:W-:Y:S04]  /*7640*/  UISETP.NE.AND UP0, UPT, UR4, 0x4, UPT ;  /* 0x000000040400788c */ /* 0x000fe8000bf05270 */
[----:B------:R-:W-:Y:S01]  /*7650*/  USEL UR45, UR4, URZ, UP0 ;  /* 0x000000ff042d7287 */ /* 0x000fe20008000000 */
[----:B------:R1:W-:Y:S01]  /*7660*/  @P6 SYNCS.ARRIVE.TRANS64.RED.A1T0 RZ, [R40+URZ], RZ ;  /* 0x000000ff28ff69a7 */ /* 0x0003e200081004ff */
[----:B------:R-:W-:Y:S01]  /*7670*/  BSSY B1, `(.L_x_117) ;  /* 0x0000018000017945 */ /* 0x000fe20003800000 */
[----:B------:R-:W3:Y:S02]  /*7680*/  @P6 SYNCS.PHASECHK.TRANS64.TRYWAIT P0, [R89+URZ+0x50], R90 ;  /* 0x0000505a590065a7 */ /* 0x000ee400080011ff */
[----:B---3--:R-:W-:Y:S01]  /*7690*/  @P6 SEL R85, RZ, 0x1, !P0 ;  /* 0x00000001ff556807 */ /* 0x008fe20004000000 */
[----:B-1----:R-:W-:Y:S06]  /*76a0*/  @!P6 BRA `(.L_x_118) ;  /* 0x000000000050e947 */ /* 0x002fec0003800000 */
        /* <DEDUP_REMOVED lines=8> */
[----:B------:R-:W-:Y:S04]  /*7730*/  SHF.L.U32 R4, R73, 0x1f, RZ ;  /* 0x0000001f49047819 */ /* 0x000fe800000006ff */
[----:B------:R-:W1:Y:S02]  /*7740*/  SYNCS.PHASECHK.TRANS64.TRYWAIT P0, [R89+URZ+0x50], R4 ;  /* 0x00005004590075a7 */ /* 0x000e6400080011ff */
[----:B-1----:R-:W-:Y:S05]  /*7750*/  @!P0 BRA `(.L_x_121) ;  /* 0x00000020001c8947 */ /* 0x002fea0003800000 */
.L_x_120:
[----:B------:R-:W-:Y:S05]  /*7760*/  BSYNC B0 ;  /* 0x0000000000007941 */ /* 0x000fea0003800000 */
.L_x_119:
        /* <DEDUP_REMOVED lines=8> */
.L_x_118:
[----:B------:R-:W-:Y:S05]  /*77f0*/  BSYNC B1 ;  /* 0x0000000000017941 */ /* 0x000fea0003800000 */
.L_x_117:
[----:B-1----:R-:W-:Y:S05]  /*7800*/  VIADD R3, R25, 0x40 ;  /* 0x0000004019037836 */ /* 0x002fea0000000000 */
[----:B------:R-:W-:Y:S04]  /*7810*/  SHF.R.U32.HI R3, RZ, 0x15, R3 ;  /* 0x00000015ff037819 */ /* 0x000fe80000011603 */
[----:B------:R-:W-:Y:S11]  /*7820*/  LOP3.LUT P0, RZ, R3, 0x3, R64, 0x48, !PT ;  /* 0x0000000303ff7812 */ /* 0x000ff60007804840 */
[----:B------:R-:W-:Y:S02]  /*7830*/  @!UPT UIADD3 URZ, UPT, UPT, URZ, URZ, URZ ;  /* 0x000000fffffff290 */ /* 0x000fe4000fffe0ff */
[----:B------:R-:W-:Y:S05]  /*7840*/  @!P0 BRA `(.L_x_122) ;  /* 0x0000000000408947 */ /* 0x000fea0003800000 */
[----:B------:R-:W1:Y:S01]  /*7850*/  LDCU.64 UR8, c[0x4][0x70] ;  /* 0x01000e00ff0877ac */ /* 0x000e620008000a00 */
[----:B------:R-:W-:Y:S01]  /*7860*/  MOV R3, 0x0 ;  /* 0x0000000000037802 */ /* 0x000fe20000000f00 */
[----:B------:R-:W-:Y:S02]  /*7870*/  HFMA2 R12, -RZ, RZ, 0, 5.9604644775390625e-08 ;  /* 0x00000001ff0c7431 */ /* 0x000fe400000001ff */
[----:B------:R-:W-:Y:S02]  /*7880*/  IMAD.MOV.U32 R8, RZ, RZ, 0x192 ;  /* 0x00000192ff087424 */ /* 0x000fe400078e00ff */
[----:B------:R-:W-:Y:S01]  /*7890*/  IMAD.MOV.U32 R13, RZ, RZ, RZ ;  /* 0x000000ffff0d7224 */ /* 0x000fe200078e00ff */
[----:B------:R-:W5:Y:S01]  /*78a0*/  LDCU.64 UR6, c[0x4][0x78] ;  /* 0x01000f00ff0677ac */ /* 0x000f620008000a00 */
[----:B------:R-:W2:Y:S01]  /*78b0*/  LDC.64 R2, c[0x4][R3] ;  /* 0x0100000003027b82 */ /* 0x000ea20000000a00 */
[----:B------:R-:W3:Y:S01]  /*78c0*/  LDCU.64 UR4, c[0x4][0x10] ;  /* 0x01000200ff0477ac */ /* 0x000ee20008000a00 */
[----:B-1----:R-:W-:Y:S01]  /*78d0*/  MOV R5, UR9 ;  /* 0x0000000900057c02 */ /* 0x002fe20008000f00 */
[----:B------:R-:W-:Y:S01]  /*78e0*/  IMAD.U32 R4, RZ, RZ, UR8 ;  /* 0x00000008ff047e24 */ /* 0x000fe2000f8e00ff */
[----:B-----5:R-:W-:Y:S01]  /*78f0*/  MOV R7, UR7 ;  /* 0x0000000700077c02 */ /* 0x020fe20008000f00 */
[----:B------:R-:W-:Y:S01]  /*7900*/  IMAD.U32 R6, RZ, RZ, UR6 ;  /* 0x00000006ff067e24 */ /* 0x000fe2000f8e00ff */
[----:B---3--:R-:W-:Y:S01]  /*7910*/  MOV R11, UR5 ;  /* 0x00000005000b7c02 */ /* 0x008fe20008000f00 */
[----:B------:R-:W-:Y:S02]  /*7920*/  IMAD.U32 R10, RZ, RZ, UR4 ;  /* 0x00000004ff0a7e24 */ /* 0x000fe4000f8e00ff */
[----:B------:R-:W-:Y:S07]  /*7930*/  LEPC R20, `(.L_x_122) ;  /* 0x000000001014794e */ /* 0x000fee0000000000 */
[----:B--2-4-:R-:W-:Y:S05]  /*7940*/  CALL.ABS.NOINC R2 ;  /* 0x0000000002007343 */ /* 0x014fea0003c00000 */
.L_x_122:
[----:B---3--:R-:W-:Y:S01]  /*7950*/  LOP3.LUT R20, R56, 0xffffe000, RZ, 0xc0, !PT ;  /* 0xffffe00038147812 */ /* 0x008fe200078ec0ff */
[----:B------:R-:W-:Y:S05]  /*7960*/  WARPSYNC.ALL ;  /* 0x0000000000007948 */ /* 0x000fea0003800000 */
[----:B------:R-:W-:Y:S01]  /*7970*/  R2UR UR4, R25 ;  /* 0x00000000190472ca */ /* 0x000fe200000e0000 */
[----:B------:R-:W-:Y:S01]  /*7980*/  IMAD.U32 R89, RZ, RZ, UR45 ;  /* 0x0000002dff597e24 */ /* 0x000fe2000f8e00ff */
[----:B------:R-:W-:Y:S01]  /*7990*/  LOP3.LUT R21, R57, 0xffffe000, RZ, 0xc0, !PT ;  /* 0xffffe00039157812 */ /* 0x000fe200078ec0ff */
[----:B------:R-:W-:Y:S01]  /*79a0*/  BSSY.RECONVERGENT B0, `(.L_x_123) ;  /* 0x000005d000007945 */ /* 0x000fe20003800200 */
[----:B------:R-:W-:Y:S02]  /*79b0*/  LOP3.LUT R41, R58, 0xffffe000, RZ, 0xc0, !PT ;  /* 0xffffe0003a297812 */ /* 0x000fe400078ec0ff */
[----:B----4-:R-:W-:Y:S02]  /*79c0*/  LOP3.LUT R26, R54, 0xffffe000, RZ, 0xc0, !PT ;  /* 0xffffe000361a7812 */ /* 0x010fe400078ec0ff */
[----:B------:R-:W-:Y:S02]  /*79d0*/  LOP3.LUT R40, R50, 0xffffe000, RZ, 0xc0, !PT ;  /* 0xffffe00032287812 */ /* 0x000fe400078ec0ff */
[----:B------:R-:W-:Y:S02]  /*79e0*/  ISETP.NE.AND P6, PT, R77, RZ, PT ;  /* 0x000000ff4d00720c */ /* 0x000fe40003fc5270 */
[----:B------:R-:W-:Y:S01]  /*79f0*/  ISETP.NE.AND P0, PT, R76, RZ, PT ;  /* 0x000000ff4c00720c */ /* 0x000fe20003f05270 */
[----:B------:R-:W1:Y:S01]  /*7a00*/  LDTM.16dp128bit.x8 R4, tmem[UR4+0x40] ;  /* 0x00004004000479ee */ /* 0x000e620008180000 */
[----:B------:R-:W-:Y:S09]  /*7a10*/  LEA R92, R83, UR44, 0x3 ;  /* 0x0000002c535c7c11 */ /* 0x000ff2000f8e18ff */
[----:B------:R-:W-:Y:S05]  /*7a20*/  @P6 LEA R89, R89, UR44, 0x3 ;  /* 0x0000002c59596c11 */ /* 0x000fea000f8e18ff */
[----:B------:R-:W-:Y:S01]  /*7a30*/  @P6 VIADD R90, R89, 0x70 ;  /* 0x00000070595a6836 */ /* 0x000fe20000000000 */
[----:B------:R-:W-:Y:S04]  /*7a40*/  @P6 SHF.L.U32 R89, R73, 0x1f, RZ ;  /* 0x0000001f49596819 */ /* 0x000fe800000006ff */
[----:B------:R-:W-:Y:S01]  /*7a50*/  @P6 PRMT R90, R87, 0x654, R90 ;  /* 0x00000654575a6816 */ /* 0x000fe2000000005a */
[C---:B-1----:R-:W-:Y:S01]  /*7a60*/  FMUL R0, R24.reuse, R4 ;  /* 0x0000000418007220 */ /* 0x042fe20000400000 */
[C---:B------:R-:W-:Y:S01]  /*7a70*/  FMUL R2, R24.reuse, R5 ;  /* 0x0000000518027220 */ /* 0x040fe20000400000 */
[C---:B------:R-:W-:Y:S01]  /*7a80*/  FMUL R3, R24.reuse, R10 ;  /* 0x0000000a18037220 */ /* 0x040fe20000400000 */
[----:B------:R-:W-:Y:S01]  /*7a90*/  FMUL R4, R24, R11 ;  /* 0x0000000b18047220 */ /* 0x000fe20000400000 */
[C---:B--2---:R-:W-:Y:S01]  /*7aa0*/  FFMA R28, R27.reuse, R20, R0 ;  /* 0x000000141b1c7223 */ /* 0x044fe20000000000 */
[----:B------:R-:W-:Y:S01]  /*7ab0*/  LOP3.LUT R20, R52, 0xffffe000, RZ, 0xc0, !PT ;  /* 0xffffe00034147812 */ /* 0x000fe200078ec0ff */
        /* <DEDUP_REMOVED lines=14> */
[----:B------:R-:W-:Y:S01]  /*7ba0*/  FFMA R32, R27, R20, R0 ;  /* 0x000000141b207223 */ /* 0x000fe20000000000 */
        /* <DEDUP_REMOVED lines=12> */
[C---:B------:R-:W-:Y:S01]  /*7c70*/  FFMA R35, R27.reuse, R20, R4 ;  /* 0x000000141b237223 */ /* 0x040fe20000000004 */
[----:B------:R-:W-:Y:S01]  /*7c80*/  LOP3.LUT R20, R44, 0xffffe000, RZ, 0xc0, !PT ;  /* 0xffffe0002c147812 */ /* 0x000fe200078ec0ff */
[C---:B------:R-:W-:Y:S01]  /*7c90*/  FMUL R8, R24.reuse, R15 ;  /* 0x0000000f18087220 */ /* 0x040fe20000400000 */
[C---:B------:R-:W-:Y:S01]  /*7ca0*/  FFMA R36, R27.reuse, R26, R5 ;  /* 0x0000001a1b247223 */ /* 0x040fe20000000005 */
[C---:B------:R-:W-:Y:S01]  /*7cb0*/  FFMA R37, R27.reuse, R21, R6 ;  /* 0x000000151b257223 */ /* 0x040fe20000000006 */
[----:B------:R-:W-:Y:S01]  /*7cc0*/  FFMA R38, R27, R40, R7 ;  /* 0x000000281b267223 */ /* 0x000fe20000000007 */
[C---:B------:R-:W-:Y:S01]  /*7cd0*/  FMUL R9, R24.reuse, R16 ;  /* 0x0000001018097220 */ /* 0x040fe20000400000 */
[----:B------:R-:W-:Y:S01]  /*7ce0*/  LOP3.LUT R21, R45, 0xffffe000, RZ, 0xc0, !PT ;  /* 0xffffe0002d157812 */ /* 0x000fe200078ec0ff */
[----:B------:R-:W-:Y:S01]  /*7cf0*/  FFMA R39, R27, R41, R8 ;  /* 0x000000291b277223 */ /* 0x000fe20000000008 */
[----:B------:R-:W-:Y:S01]  /*7d00*/  FMUL R10, R24, R17 ;  /* 0x00000011180a7220 */ /* 0x000fe20000400000 */
[----:B------:R-:W-:Y:S01]  /*7d10*/  LOP3.LUT R26, R46, 0xffffe000, RZ, 0xc0, !PT ;  /* 0xffffe0002e1a7812 */ /* 0x000fe200078ec0ff */
        /* <DEDUP_REMOVED lines=37> */
.L_x_124:
[----:B------:R-:W-:Y:S05]  /*7f70*/  BSYNC.RECONVERGENT B0 ;  /* 0x0000000000007941 */ /* 0x000fea0003800200 */
.L_x_123:
        /* <DEDUP_REMOVED lines=20> */
.L_x_128:
[----:B------:R-:W-:Y:S05]  /*80c0*/  BSYNC B0 ;  /* 0x0000000000007941 */ /* 0x000fea0003800000 */
.L_x_127:
[----:B------:R-:W-:Y:S11]  /*80d0*/  ISETP.NE.AND P0, PT, R86, RZ, PT ;  /* 0x000000ff5600720c */ /* 0x000ff60003f05270 */
[----:B------:R-:W-:Y:S02]  /*80e0*/  @!UPT UIADD3 URZ, UPT, UPT, URZ, URZ, URZ ;  /* 0x000000fffffff290 */ /* 0x000fe4000fffe0ff */
[----:B------:R-:W-:Y:S01]  /*80f0*/  @P0 IADD3 R2, PT, PT, R74, R5, RZ ;  /* 0x000000054a020210 */ /* 0x000fe20007ffe0ff */
[----:B------:R-:W-:Y:S05]  /*8100*/  @P0 WARPSYNC.ALL ;  /* 0x0000000000000948 */ /* 0x000fea0003800000 */
[----:B------:R3:W4:Y:S04]  /*8110*/  @P0 LDSM.16.M88.4 R56, [R83+UR44+0x400] ;  /* 0x0004002c5338083b */ /* 0x0007280008000200 */
[----:B------:R3:W1:Y:S04]  /*8120*/  @P0 LDSM.16.M88.4 R52, [R0+0x400] ;  /* 0x000400000034083b */ /* 0x0006680000000200 */
[----:B------:R3:W1:Y:S04]  /*8130*/  @P0 LDSM.16.M88.4 R48, [R5+0x400] ;  /* 0x000400000530083b */ /* 0x0006680000000200 */
[----:B------:R3:W1:Y:S02]  /*8140*/  @P0 LDSM.16.M88.4 R44, [R2+0x400] ;  /* 0x00040000022c083b */ /* 0x0006640000000200 */
.L_x_126:
[----:B------:R-:W-:Y:S05]  /*8150*/  BSYNC B1 ;  /* 0x0000000000017941 */ /* 0x000fea0003800000 */
.L_x_125:
        /* <DEDUP_REMOVED lines=11> */
[----:B---3--:R-:W3:Y:S01]  /*8210*/  LDC.64 R2, c[0x4][R3] ;  /* 0x0100000003027b82 */ /* 0x008ee20000000a00 */
[----:B------:R-:W2:Y:S01]  /*8220*/  LDCU.64 UR4, c[0x4][0x10] ;  /* 0x01000200ff0477ac */ /* 0x000ea20008000a00 */
[----:B-1----:R-:W-:Y:S01]  /*8230*/  MOV R5, UR9 ;  /* 0x0000000900057c02 */ /* 0x002fe20008000f00 */
[----:B------:R-:W-:Y:S01]  /*8240*/  IMAD.U32 R4, RZ, RZ, UR8 ;  /* 0x00000008ff047e24 */ /* 0x000fe2000f8e00ff */
[----:B-----5:R-:W-:Y:S01]  /*8250*/  MOV R7, UR7 ;  /* 0x0000000700077c02 */ /* 0x020fe20008000f00 */
[----:B------:R-:W-:Y:S01]  /*8260*/  IMAD.U32 R6, RZ, RZ, UR6 ;  /* 0x00000006ff067e24 */ /* 0x000fe2000f8e00ff */
[----:B--2---:R-:W-:Y:S01]  /*8270*/  MOV R11, UR5 ;  /* 0x00000005000b7c02 */ /* 0x004fe20008000f00 */
[----:B------:R-:W-:Y:S02]  /*8280*/  IMAD.U32 R10, RZ, RZ, UR4 ;  /* 0x00000004ff0a7e24 */ /* 0x000fe4000f8e00ff */
[----:B------:R-:W-:Y:S07]  /*8290*/  LEPC R20, `(.L_x_130) ;  /* 0x000000001014794e */ /* 0x000fee0000000000 */
[----:B---34-:R-:W-:Y:S05]  /*82a0*/  CALL.ABS.NOINC R2 ;  /* 0x0000000002007343 */ /* 0x018fea0003c00000 */
.L_x_130:
[----:B------:R-:W-:Y:S01]  /*82b0*/  ISETP.NE.AND P0, PT, R76, RZ, PT ;  /* 0x000000ff4c00720c */ /* 0x000fe20003f05270 */
[----:B------:R-:W-:Y:S05]  /*82c0*/  WARPSYNC.ALL ;  /* 0x0000000000007948 */ /* 0x000fea0003800000 */
[----:B------:R-:W-:Y:S01]  /*82d0*/  R2UR UR4, R25 ;  /* 0x00000000190472ca */ /* 0x000fe200000e0000 */
[----:B------:R-:W1:Y:S01]  /*82e0*/  S2UR UR5, SR_CgaCtaId ;  /* 0x00000000000579c3 */ /* 0x000e620000008800 */
[----:B---34-:R-:W-:Y:S01]  /*82f0*/  LOP3.LUT R0, R56, 0xffffe000, RZ, 0xc0, !PT ;  /* 0xffffe00038007812 */ /* 0x018fe200078ec0ff */
[----:B------:R-:W-:Y:S01]  /*8300*/  BSSY.RECONVERGENT B0, `(.L_x_131) ;  /* 0x000005c000007945 */ /* 0x000fe20003800200 */
[----:B------:R-:W-:Y:S02]  /*8310*/  LOP3.LUT R2, R57, 0xffffe000, RZ, 0xc0, !PT ;  /* 0xffffe00039027812 */ /* 0x000fe400078ec0ff */
[----:B------:R-:W-:Y:S02]  /*8320*/  LOP3.LUT R3, R58, 0xffffe000, RZ, 0xc0, !PT ;  /* 0xffffe0003a037812 */ /* 0x000fe400078ec0ff */
[----:B------:R-:W-:Y:S02]  /*8330*/  LOP3.LUT R20, R59, 0xffffe000, RZ, 0xc0, !PT ;  /* 0xffffe0003b147812 */ /* 0x000fe400078ec0ff */
[----:B------:R-:W-:Y:S02]  /*8340*/  LOP3.LUT R21, R52, 0xffffe000, RZ, 0xc0, !PT ;  /* 0xffffe00034157812 */ /* 0x000fe400078ec0ff */
[----:B------:R-:W-:Y:S01]  /*8350*/  LOP3.LUT R26, R53, 0xffffe000, RZ, 0xc0, !PT ;  /* 0xffffe000351a7812 */ /* 0x000fe200078ec0ff */
[----:B------:R-:W3:Y:S01]  /*8360*/  LDTM.16dp128bit.x8 R4, tmem[UR4+0x60] ;  /* 0x00006004000479ee */ /* 0x000ee20008180000 */
[----:B------:R-:W-:Y:S01]  /*8370*/  R2UR UR4, R80 ;  /* 0x00000000500472ca */ /* 0x000fe200000e0000 */
[----:B------:R-:W-:Y:S01]  /*8380*/  NOP ;  /* 0x0000000000007918 */ /* 0x000fe20000000000 */
[----:B--2---:R-:W-:Y:S02]  /*8390*/  LOP3.LUT R29, R54, 0xffffe000, RZ, 0xc0, !PT ;  /* 0xffffe000361d7812 */ /* 0x004fe400078ec0ff */
[----:B------:R-:W-:Y:S02]  /*83a0*/  LOP3.LUT R28, R55, 0xffffe000, RZ, 0xc0, !PT ;  /* 0xffffe000371c7812 */ /* 0x000fe400078ec0ff */
[----:B------:R-:W-:Y:S02]  /*83b0*/  LOP3.LUT R31, R48, 0xffffe000, RZ, 0xc0, !PT ;  /* 0xffffe000301f7812 */ /* 0x000fe400078ec0ff */
[----:B------:R-:W-:Y:S02]  /*83c0*/  LOP3.LUT R30, R49, 0xffffe000, RZ, 0xc0, !PT ;  /* 0xffffe000311e7812 */ /* 0x000fe400078ec0ff */
[----:B------:R-:W-:Y:S02]  /*83d0*/  LOP3.LUT R33, R50, 0xffffe000, RZ, 0xc0, !PT ;  /* 0xffffe00032217812 */ /* 0x000fe400078ec0ff */
[----:B------:R-:W-:Y:S01]  /*83e0*/  LOP3.LUT R32, R51, 0xffffe000, RZ, 0xc0, !PT ;  /* 0xffffe00033207812 */ /* 0x000fe200078ec0ff */
[----:B------:R-:W-:Y:S01]  /*83f0*/  UIADD3 UR4, UPT, UPT, UR4, 0xe0, URZ ;  /* 0x000000e004047890 */ /* 0x000fe2000fffe0ff */
[----:B------:R-:W-:Y:S02]  /*8400*/  LOP3.LUT R35, R44, 0xffffe000, RZ, 0xc0, !PT ;  /* 0xffffe0002c237812 */ /* 0x000fe400078ec0ff */
[----:B------:R-:W-:Y:S02]  /*8410*/  LOP3.LUT R34, R45, 0xffffe000, RZ, 0xc0, !PT ;  /* 0xffffe0002d227812 */ /* 0x000fe400078ec0ff */
[----:B------:R-:W-:Y:S02]  /*8420*/  LOP3.LUT R37, R46, 0xffffe000, RZ, 0xc0, !PT ;  /* 0xffffe0002e257812 */ /* 0x000fe400078ec0ff */
[----:B------:R-:W-:Y:S01]  /*8430*/  LOP3.LUT R36, R47, 0xffffe000, RZ, 0xc0, !PT ;  /* 0xffffe0002f247812 */ /* 0x000fe200078ec0ff */
[C---:B---3--:R-:W-:Y:S01]  /*8440*/  FMUL R4, R24.reuse, R4 ;  /* 0x0000000418047220 */ /* 0x048fe20000400000 */
[C---:B------:R-:W-:Y:S01]  /*8450*/  FMUL R5, R24.reuse, R5 ;  /* 0x0000000518057220 */ /* 0x040fe20000400000 */
[C---:B------:R-:W-:Y:S01]  /*8460*/  FMUL R6, R24.reuse, R6 ;  /* 0x0000000618067220 */ /* 0x040fe20000400000 */
[C---:B------:R-:W-:Y:S01]  /*8470*/  FMUL R7, R24.reuse, R7 ;  /* 0x0000000718077220 */ /* 0x040fe20000400000 */
[C---:B------:R-:W-:Y:S01]  /*8480*/  FFMA R4, R27.reuse, R0, R4 ;  /* 0x000000001b047223 */ /* 0x040fe20000000004 */
[C---:B------:R-:W-:Y:S01]  /*8490*/  FMUL R8, R24.reuse, R8 ;  /* 0x0000000818087220 */ /* 0x040fe20000400000 */
[C---:B------:R-:W-:Y:S01]  /*84a0*/  FFMA R5, R27.reuse, R2, R5 ;  /* 0x000000021b057223 */ /* 0x040fe20000000005 */
[C---:B------:R-:W-:Y:S01]  /*84b0*/  FMUL R9, R24.reuse, R9 ;  /* 0x0000000918097220 */ /* 0x040fe20000400000 */
[C---:B------:R-:W-:Y:S01]  /*84c0*/  FFMA R6, R27.reuse, R3, R6 ;  /* 0x000000031b067223 */ /* 0x040fe20000000006 */
[----:B------:R-:W-:Y:S01]  /*84d0*/  F2FP.TF32.F32.PACK_B R4, R4 ;  /* 0x00000004ff04723e */ /* 0x000fe200024050ff */
[C---:B------:R-:W-:Y:S01]  /*84e0*/  FMUL R10, R24.reuse, R10 ;  /* 0x0000000a180a7220 */ /* 0x040fe20000400000 */
[----:B------:R-:W-:Y:S01]  /*84f0*/  F2FP.TF32.F32.PACK_B R5, R5 ;  /* 0x00000005ff05723e */ /* 0x000fe200024050ff */
[C---:B------:R-:W-:Y:S01]  /*8500*/  FFMA R7, R27.reuse, R20, R7 ;  /* 0x000000141b077223 */ /* 0x040fe20000000007 */
[C---:B------:R-:W-:Y:S01]  /*8510*/  FMUL R11, R24.reuse, R11 ;  /* 0x0000000b180b7220 */ /* 0x040fe20000400000 */
[----:B-1----:R-:W-:Y:S01]  /*8520*/  UPRMT UR4, UR5, 0x654, UR4 ;  /* 0x0000065405047896 */ /* 0x002fe20008000004 */
[C---:B------:R-:W-:Y:S01]  /*8530*/  FFMA R8, R27.reuse, R21, R8 ;  /* 0x000000151b087223 */ /* 0x040fe20000000008 */
[C---:B------:R-:W-:Y:S01]  /*8540*/  FMUL R12, R24.reuse, R12 ;  /* 0x0000000c180c7220 */ /* 0x040fe20000400000 */
[C---:B------:R-:W-:Y:S01]  /*8550*/  FFMA R9, R27.reuse, R26, R9 ;  /* 0x0000001a1b097223 */ /* 0x040fe20000000009 */
[C---:B------:R-:W-:Y:S01]  /*8560*/  FMUL R13, R24.reuse, R13 ;  /* 0x0000000d180d7220 */ /* 0x040fe20000400000 */
[C---:B------:R-:W-:Y:S01]  /*8570*/  FFMA R10, R27.reuse, R29, R10 ;  /* 0x0000001d1b0a7223 */ /* 0x040fe2000000000a */
[C---:B------:R-:W-:Y:S01]  /*8580*/  FMUL R14, R24.reuse, R14 ;  /* 0x0000000e180e7220 */ /* 0x040fe20000400000 */
[C---:B------:R-:W-:Y:S01]  /*8590*/  FFMA R11, R27.reuse, R28, R11 ;  /* 0x0000001c1b0b7223 */ /* 0x040fe2000000000b */
[C---:B------:R-:W-:Y:S01]  /*85a0*/  FMUL R15, R24.reuse, R15 ;  /* 0x0000000f180f7220 */ /* 0x040fe20000400000 */
[----:B------:R-:W-:Y:S01]  /*85b0*/  F2FP.TF32.F32.PACK_B R6, R6 ;  /* 0x00000006ff06723e */ /* 0x000fe200024050ff */
[C---:B------:R-:W-:Y:S01]  /*85c0*/  FFMA R12, R27.reuse, R31, R12 ;  /* 0x0000001f1b0c7223 */ /* 0x040fe2000000000c */
[----:B------:R-:W-:Y:S01]  /*85d0*/  F2FP.TF32.F32.PACK_B R7, R7 ;  /* 0x00000007ff07723e */ /* 0x000fe200024050ff */
[C---:B------:R-:W-:Y:S01]  /*85e0*/  FMUL R16, R24.reuse, R16 ;  /* 0x0000001018107220 */ /* 0x040fe20000400000 */
[C---:B------:R-:W-:Y:S01]  /*85f0*/  FFMA R13, R27.reuse, R30, R13 ;  /* 0x0000001e1b0d7223 */ /* 0x040fe2000000000d */
[C---:B------:R-:W-:Y:S01]  /*8600*/  FMUL R17, R24.reuse, R17 ;  /* 0x0000001118117220 */ /* 0x040fe20000400000 */
[C---:B------:R-:W-:Y:S01]  /*8610*/  FFMA R14, R27.reuse, R33, R14 ;  /* 0x000000211b0e7223 */ /* 0x040fe2000000000e */
[C---:B------:R-:W-:Y:S01]  /*8620*/  FMUL R18, R24.reuse, R18 ;  /* 0x0000001218127220 */ /* 0x040fe20000400000 */
[C---:B------:R-:W-:Y:S01]  /*8630*/  FFMA R15, R27.reuse, R32, R15 ;  /* 0x000000201b0f7223 */ /* 0x040fe2000000000f */
[----:B------:R-:W-:Y:S01]  /*8640*/  FMUL R19, R24, R19 ;  /* 0x0000001318137220 */ /* 0x000fe20000400000 */
[----:B------:R-:W-:Y:S01]  /*8650*/  F2FP.TF32.F32.PACK_B R8, R8 ;  /* 0x00000008ff08723e */ /* 0x000fe200024050ff */
[C---:B------:R-:W-:Y:S01]  /*8660*/  FFMA R16, R27.reuse, R35, R16 ;  /* 0x000000231b107223 */ /* 0x040fe20000000010 */
[----:B------:R-:W-:Y:S01]  /*8670*/  F2FP.TF32.F32.PACK_B R9, R9 ;  /* 0x00000009ff09723e */ /* 0x000fe200024050ff */
[----:B------:R-:W-:Y:S01]  /*8680*/  SYNCS.ARRIVE.TRANS64.RED.A1T0 RZ, [UR4], RZ ;  /* 0x000000ffffff79a7 */ /* 0x000fe20008100404 */
[----:B------:R1:W-:Y:S01]  /*8690*/  STSM.16.M88.4 [R79+0x6400], R4 ;  /* 0x006400044f007844 */ /* 0x0003e20000000200 */
[----:B------:R-:W-:Y:S01]  /*86a0*/  F2FP.TF32.F32.PACK_B R10, R10 ;  /* 0x0000000aff0a723e */ /* 0x000fe200024050ff */
[C---:B------:R-:W-:Y:S01]  /*86b0*/  FFMA R17, R27.reuse, R34, R17 ;  /* 0x000000221b117223 */ /* 0x040fe20000000011 */
[----:B------:R-:W-:Y:S01]  /*86c0*/  F2FP.TF32.F32.PACK_B R11, R11 ;  /* 0x0000000bff0b723e */ /* 0x000fe200024050ff */
[C---:B------:R-:W-:Y:S01]  /*86d0*/  FFMA R18, R27.reuse, R37, R18 ;  /* 0x000000251b127223 */ /* 0x040fe20000000012 */
[----:B------:R-:W-:Y:S01]  /*86e0*/  FFMA R19, R27, R36, R19 ;  /* 0x000000241b137223 */ /* 0x000fe20000000013 */
[----:B------:R-:W-:Y:S02]  /*86f0*/  F2FP.TF32.F32.PACK_B R12, R12 ;  /* 0x0000000cff0c723e */ /* 0x000fe400024050ff */
[----:B------:R1:W-:Y:S01]  /*8700*/  STSM.16.M88.4 [R78+0x6400], R8 ;  /* 0x006400084e007844 */ /* 0x0003e20000000200 */
[----:B------:R-:W-:Y:S02]  /*8710*/  F2FP.TF32.F32.PACK_B R13, R13 ;  /* 0x0000000dff0d723e */ /* 0x000fe400024050ff */
[----:B------:R-:W-:Y:S02]  /*8720*/  F2FP.TF32.F32.PACK_B R14, R14 ;  /* 0x0000000eff0e723e */ /* 0x000fe400024050ff */
        /* <DEDUP_REMOVED lines=16> */
[----:B------:R-:W-:Y:S02]  /*8830*/  UIADD3 UR9, UPT, UPT, UR49, 0x60, URZ ;  /* 0x0000006031097890 */ /* 0x000fe4000fffe0ff */
[----:B------:R-:W-:Y:S01]  /*8840*/  UIADD3 UR8, UPT, UPT, UR44, 0x6400, URZ ;  /* 0x000064002c087890 */ /* 0x000fe2000fffe0ff */
[----:B------:R-:W-:Y:S01]  /*8850*/  UMOV UR10, UR50 ;  /* 0x00000032000a7c82 */ /* 0x000fe20008000000 */
[----:B------:R-:W-:Y:S01]  /*8860*/  UMOV UR11, UR36 ;  /* 0x00000024000b7c82 */ /* 0x000fe20008000000 */
[----:B--2---:R-:W-:Y:S04]  /*8870*/  UIADD3 UR4, UP0, UPT, UR6, 0x680, URZ ;  /* 0x0000068006047890 */ /* 0x004fe8000ff1e0ff */
[----:B------:R-:W-:Y:S09]  /*8880*/  UIADD3.X UR5, UPT, UPT, URZ, UR7, URZ, UP0, !UPT ;  /* 0x00000007ff057290 */ /* 0x000ff200087fe4ff */
[----:B------:R2:W-:Y:S01]  /*8890*/  UTMASTG.3D [UR8], [UR4] ;  /* 0x00000008040073b5 */ /* 0x0005e20008010000 */
[----:B------:R0:W-:Y:S01]  /*88a0*/  UTMACMDFLUSH ;  /* 0x00000000000079b7 */ /* 0x0001e20000000000 */
[----:B--2---:R-:W-:Y:S04]  /*88b0*/  DEPBAR.LE SB0, 0x1 ;  /* 0x000080400000791a */ /* 0x004fe80000000000 */
.L_x_132:
[----:B------:R-:W-:Y:S05]  /*88c0*/  BSYNC.RECONVERGENT B0 ;  /* 0x0000000000007941 */ /* 0x000fea0003800200 */
.L_x_131:
[----:B------:R-:W-:Y:S01]  /*88d0*/  BAR.SYNC.DEFER_BLOCKING 0x1, 0x80 ;  /* 0x0042000000007b1d */ /* 0x000fe20000010000 */
[----:B------:R-:W-:Y:S01]  /*88e0*/  UISETP.NE.AND UP0, UPT, UR47, -0x4, UPT ;  /* 0xfffffffc2f00788c */ /* 0x000fe2000bf05270 */
[----:B------:R-:W-:Y:S08]  /*88f0*/  IADD3 R0, PT, PT, R22, 0x1, RZ ;  /* 0x0000000116007810 */ /* 0x000ff00007ffe0ff */
[----:B------:R-:W-:Y:S05]  /*8900*/  BRA.U !UP0, `(.L_x_133) ;  /* 0x0000000108247547 */ /* 0x000fea000b800000 */
[----:B------:R-:W-:Y:S01]  /*8910*/  ISETP.NE.AND P0, PT, R77, RZ, PT ;  /* 0x000000ff4d00720c */ /* 0x000fe20003f05270 */
[----:B------:R-:W-:Y:S01]  /*8920*/  IMAD.U32 R2, RZ, RZ, UR46 ;  /* 0x0000002eff027e24 */ /* 0x000fe2000f8e00ff */
[----:B------:R-:W-:Y:S04]  /*8930*/  UIADD3 UR4, UPT, UPT, UR46, 0x1, URZ ;  /* 0x000000012e047890 */ /* 0x000fe8000fffe0ff */
[----:B------:R-:W-:Y:S04]  /*8940*/  UISETP.NE.AND UP0, UPT, UR4, 0x4, UPT ;  /* 0x000000040400788c */ /* 0x000fe8000bf05270 */
[----:B------:R-:W-:Y:S03]  /*8950*/  USEL UR46, UR4, URZ, UP0 ;  /* 0x000000ff042e7287 */ /* 0x000fe60008000000 */
[----:B------:R-:W-:Y:S05]  /*8960*/  @P0 LEA R2, R2, UR44, 0x3 ;  /* 0x0000002c02020c11 */ /* 0x000fea000f8e18ff */
[----:B------:R-:W-:Y:S05]  /*8970*/  @P0 VIADD R2, R2, 0x70 ;  /* 0x0000007002020836 */ /* 0x000fea0000000000 */
[----:B------:R-:W-:Y:S04]  /*8980*/  @P0 PRMT R2, R87, 0x654, R2 ;  /* 0x0000065457020816 */ /* 0x000fe80000000002 */
[----:B------:R2:W-:Y:S03]  /*8990*/  @P0 SYNCS.ARRIVE.TRANS64.RED.A1T0 RZ, [R2+URZ], RZ ;  /* 0x000000ff02ff09a7 */ /* 0x0005e600081004ff */
.L_x_133:
[----:B------:R-:W-:Y:S01]  /*89a0*/  R2UR UR5, R65 ;  /* 0x00000000410572ca */ /* 0x000fe200000e0000 */
[----:B------:R-:W-:Y:S01]  /*89b0*/  UISETP.NE.AND UP0, UPT, UR61, URZ, UPT ;  /* 0x000000ff3d00728c */ /* 0x000fe2000bf05270 */
[----:B------:R-:W-:Y:S01]  /*89c0*/  R2UR UR4, R66 ;  /* 0x00000000420472ca */ /* 0x000fe200000e0000 */
[----:B------:R-:W-:Y:S01]  /*89d0*/  UIADD3 UR47, UPT, UPT, UR47, 0x4, URZ ;  /* 0x000000042f2f7890 */ /* 0x000fe2000fffe0ff */
[----:B------:R-:W-:Y:S01]  /*89e0*/  ISETP.NE.AND P0, PT, R70, 0x2, PT ;  /* 0x000000024600780c */ /* 0x000fe20003f05270 */
[----:B------:R-:W-:Y:S01]  /*89f0*/  UMOV UR36, UR60 ;  /* 0x0000003c00247c82 */ /* 0x000fe20008000000 */
[----:B------:R-:W-:Y:S02]  /*8a00*/  ISETP.NE.AND P1, PT, R0, 0x4, PT ;  /* 0x000000040000780c */ /* 0x000fe40003f25270 */
[----:B--2---:R-:W-:Y:S02]  /*8a10*/  SEL R2, RZ, 0x1, P0 ;  /* 0x00000001ff027807 */ /* 0x004fe40000000000 */
[----:B------:R-:W-:Y:S02]  /*8a20*/  SEL R3, RZ, 0x1, P1 ;  /* 0x00000001ff037807 */ /* 0x000fe40000800000 */
[----:B------:R-:W-:Y:S01]  /*8a30*/  LOP3.LUT R71, R71, R2, RZ, 0x3c, !PT ;  /* 0x0000000247477212 */ /* 0x000fe200078e3cff */
[----:B------:R-:W-:Y:S01]  /*8a40*/  UIADD3 UR20, UPT, UPT, UR37, UR5, URZ ;  /* 0x0000000525147290 */ /* 0x000fe2000fffe0ff */
[----:B------:R-:W-:Y:S01]  /*8a50*/  LOP3.LUT R72, R72, R3, RZ, 0x3c, !PT ;  /* 0x0000000348487212 */ /* 0x000fe200078e3cff */
[----:B------:R-:W-:Y:S01]  /*8a60*/  UIADD3 UR16, UPT, UPT, UR38, UR4, URZ ;  /* 0x0000000426107290 */ /* 0x000fe2000fffe0ff */
[----:B------:R-:W-:Y:S02]  /*8a70*/  SEL R70, R70, RZ, P0 ;  /* 0x000000ff46467207 */ /* 0x000fe40000000000 */
[----:B------:R-:W-:Y:S01]  /*8a80*/  SEL R22, R0, RZ, P1 ;  /* 0x000000ff00167207 */ /* 0x000fe20000800000 */
[----:B------:R-:W-:Y:S08]  /*8a90*/  BRA.U UP0, `(.L_x_134) ;  /* 0xffffffc9009c7547 */ /* 0x000ff0000b83ffff */
[----:B------:R-:W-:-:S13]  /*8aa0*/  R2UR UR4, R67 ;  /* 0x00000000430472ca */ /* 0x000fda00000e0000 */
[----:B------:R-:W-:-:S09]  /*8ab0*/  UISETP.NE.AND UP0, UPT, UR4, URZ, UPT ;  /* 0x000000ff0400728c */ /* 0x000fd2000bf05270 */
[----:B------:R-:W-:Y:S05]  /*8ac0*/  BRA.U !UP0, `(.L_x_135) ;  /* 0x0000000108487547 */ /* 0x000fea000b800000 */
[----:B------:R-:W2:Y:S02]  /*8ad0*/  LDCU.64 UR4, c[0x0][0x890] ;  /* 0x00011200ff0477ac */ /* 0x000ea40008000a00 */
[----:B--2---:R-:W-:-:S04]  /*8ae0*/  UISETP.NE.U32.AND UP0, UPT, UR4, URZ, UPT ;  /* 0x000000ff0400728c */ /* 0x004fc8000bf05070 */
[----:B------:R-:W-:-:S09]  /*8af0*/  UISETP.NE.AND.EX UP0, UPT, UR5, URZ, UPT, UP0 ;  /* 0x000000ff0500728c */ /* 0x000fd2000bf05300 */
[----:B------:R-:W-:Y:S05]  /*8b00*/  BRA.U UP0, `(.L_x_136) ;  /* 0x00000001000c7547 */ /* 0x000fea000b800000 */
[----:B------:R-:W-:-:S13]  /*8b10*/  FSETP.NEU.AND P0, PT, R27, RZ, PT ;  /* 0x000000ff1b00720b */ /* 0x000fda0003f0d000 */
[----:B------:R-:W-:Y:S05]  /*8b20*/  @!P0 EXIT ;  /* 0x000000000000894d */ /* 0x000fea0003800000 */
[----:B------:R-:W-:Y:S05]  /*8b30*/  BRA `(.L_x_135) ;  /* 0x00000000002c7947 */ /* 0x000fea0003800000 */
.L_x_136:
[----:B------:R-:W-:Y:S01]  /*8b40*/  ISETP.NE.AND P0, PT, R69, RZ, PT ;  /* 0x000000ff4500720c */ /* 0x000fe20003f05270 */
[----:B------:R-:W-:-:S12]  /*8b50*/  BSSY.RECONVERGENT B0, `(.L_x_135) ;  /* 0x0000009000007945 */ /* 0x000fd80003800200 */
[----:B------:R-:W-:Y:S05]  /*8b60*/  @P0 BRA `(.L_x_137) ;  /* 0x0000000000140947 */ /* 0x000fea0003800000 */
[----:B------:R-:W2:Y:S02]  /*8b70*/  LDCU.64 UR4, c[0x0][0x888] ;  /* 0x00011100ff0477ac */ /* 0x000ea40008000a00 */
[----:B--2---:R-:W-:-:S04]  /*8b80*/  ISETP.NE.U32.AND P0, PT, RZ, UR4, PT ;  /* 0x00000004ff007c0c */ /* 0x004fc8000bf05070 */
[----:B------:R-:W-:-:S13]  /*8b90*/  ISETP.NE.AND.EX P0, PT, RZ, UR5, PT, P0 ;  /* 0x00000005ff007c0c */ /* 0x000fda000bf05300 */
[----:B------:R-:W-:Y:S05]  /*8ba0*/  @!P0 EXIT ;  /* 0x000000000000894d */ /* 0x000fea0003800000 */
[----:B------:R-:W-:Y:S05]  /*8bb0*/  BRA `(.L_x_138) ;  /* 0x0000000000087947 */ /* 0x000fea0003800000 */
.L_x_137:
[----:B------:R-:W-:-:S13]  /*8bc0*/  FSETP.NEU.AND P0, PT, R27, RZ, PT ;  /* 0x000000ff1b00720b */ /* 0x000fda0003f0d000 */
[----:B------:R-:W-:Y:S05]  /*8bd0*/  @!P0 EXIT ;  /* 0x000000000000894d */ /* 0x000fea0003800000 */
.L_x_138:
[----:B------:R-:W-:Y:S05]  /*8be0*/  BSYNC.RECONVERGENT B0 ;  /* 0x0000000000007941 */ /* 0x000fea0003800200 */
.L_x_135:
[----:B------:R-:W2:Y:S01]  /*8bf0*/  S2UR UR5, SR_CgaCtaId ;  /* 0x00000000000579c3 */ /* 0x000ea20000008800 */
[----:B------:R-:W-:Y:S01]  /*8c00*/  ULEA UR4, UR46, UR44, 0x3 ;  /* 0x0000002c2e047291 */ /* 0x000fe2000f8e18ff */
[----:B------:R-:W-:-:S04]  /*8c10*/  DEPBAR.LE SB0, 0x0 ;  /* 0x000080000000791a */ /* 0x000fc80000000000 */
[----:B------:R-:W-:-:S04]  /*8c20*/  UIADD3 UR4, UPT, UPT, UR4, 0x70, URZ ;  /* 0x0000007004047890 */ /* 0x000fc8000fffe0ff */
[----:B--2---:R-:W-:-:S09]  /*8c30*/  UPRMT UR4, UR5, 0x654, UR4 ;  /* 0x0000065405047896 */ /* 0x004fd20008000004 */
[----:B------:R-:W-:Y:S01]  /*8c40*/  SYNCS.ARRIVE.TRANS64.RED.A1T0 RZ, [UR4], RZ ;  /* 0x000000ffffff79a7 */ /* 0x000fe20008100404 */
[----:B------:R-:W-:Y:S05]  /*8c50*/  EXIT ;  /* 0x000000000000794d */ /* 0x000fea0003800000 */
.L_x_24:
[----:B-1----:R1:W3:Y:S02]  /*8c60*/  SYNCS.PHASECHK.TRANS64.TRYWAIT P0, [R0+URZ+0x110], R3 ;  /* 0x00011003000075a7 */ /* 0x0022e400080011ff */
[----:B---3--:R-:W-:Y:S05]  /*8c70*/  @!P0 NANOSLEEP.SYNCS 0x989680 ;  /* 0x009896800000895d */ /* 0x008fea0003900000 */
[----:B------:R-:W3:Y:S02]  /*8c80*/  @!P0 SYNCS.PHASECHK.TRANS64 P0, [R0+URZ+0x110], R3 ;  /* 0x00011003000085a7 */ /* 0x000ee400080010ff */
[----:B---3--:R-:W-:Y:S05]  /*8c90*/  @!P0 BRA `(.L_x_24) ;  /* 0xfffffffc00f08947 */ /* 0x008fea000383ffff */
[----:B------:R-:W-:Y:S05]  /*8ca0*/  BRA `(.L_x_139) ;  /* 0xffffff8c00747947 */ /* 0x000fea000383ffff */
.L_x_27:
[----:B-1----:R-:W-:-:S07]  /*8cb0*/  MOV R0, UR33 ;  /* 0x0000002100007c02 */ /* 0x002fce0008000f00 */
.L_x_140:
[----:B-1----:R1:W3:Y:S02]  /*8cc0*/  SYNCS.PHASECHK.TRANS64.TRYWAIT P0, [R0+URZ+0x28], R3 ;  /* 0x00002803000075a7 */ /* 0x0022e400080011ff */
[----:B---3--:R-:W-:Y:S05]  /*8cd0*/  @!P0 NANOSLEEP.SYNCS 0x989680 ;  /* 0x009896800000895d */ /* 0x008fea0003900000 */
[----:B------:R-:W3:Y:S02]  /*8ce0*/  @!P0 SYNCS.PHASECHK.TRANS64 P0, [R0+URZ+0x28], R3 ;  /* 0x00002803000085a7 */ /* 0x000ee400080010ff */
[----:B---3--:R-:W-:Y:S05]  /*8cf0*/  @!P0 BRA `(.L_x_140) ;  /* 0xfffffffc00f08947 */ /* 0x008fea000383ffff */
[----:B------:R-:W-:Y:S05]  /*8d00*/  BRA `(.L_x_26) ;  /* 0xffffff8c00b87947 */ /* 0x000fea000383ffff */
.L_x_34:
[----:B-1----:R-:W-:-:S07]  /*8d10*/  MOV R0, UR17 ;  /* 0x0000001100007c02 */ /* 0x002fce0008000f00 */
.L_x_141:
[----:B-1----:R1:W3:Y:S02]  /*8d20*/  SYNCS.PHASECHK.TRANS64.TRYWAIT P0, [R0+URZ+0x28], R3 ;  /* 0x00002803000075a7 */ /* 0x0022e400080011ff */
[----:B---3--:R-:W-:Y:S05]  /*8d30*/  @!P0 NANOSLEEP.SYNCS 0x989680 ;  /* 0x009896800000895d */ /* 0x008fea0003900000 */
[----:B------:R-:W3:Y:S02]  /*8d40*/  @!P0 SYNCS.PHASECHK.TRANS64 P0, [R0+URZ+0x28], R3 ;  /* 0x00002803000085a7 */ /* 0x000ee400080010ff */
[----:B---3--:R-:W-:Y:S05]  /*8d50*/  @!P0 BRA `(.L_x_141) ;  /* 0xfffffffc00f08947 */ /* 0x008fea000383ffff */
[----:B------:R-:W-:Y:S05]  /*8d60*/  BRA `(.L_x_33) ;  /* 0xffffff9000807947 */ /* 0x000fea000383ffff */
.L_x_39:
[----:B-1----:R1:W3:Y:S02]  /*8d70*/  SYNCS.PHASECHK.TRANS64.TRYWAIT P0, [R3+URZ+0xa0], R0 ;  /* 0x0000a000030075a7 */ /* 0x0022e400080011ff */
[----:B---3--:R-:W-:Y:S05]  /*8d80*/  @!P0 NANOSLEEP.SYNCS 0x989680 ;  /* 0x009896800000895d */ /* 0x008fea0003900000 */
[----:B------:R-:W3:Y:S02]  /*8d90*/  @!P0 SYNCS.PHASECHK.TRANS64 P0, [R3+URZ+0xa0], R0 ;  /* 0x0000a000030085a7 */ /* 0x000ee400080010ff */
[----:B---3--:R-:W-:Y:S05]  /*8da0*/  @!P0 BRA `(.L_x_39) ;  /* 0xfffffffc00f08947 */ /* 0x008fea000383ffff */
[----:B------:R-:W-:Y:S05]  /*8db0*/  BRA `(.L_x_142) ;  /* 0xffffff9400207947 */ /* 0x000fea000383ffff */
.L_x_43:
[----:B-1----:R-:W-:-:S07]  /*8dc0*/  MOV R0, UR4 ;  /* 0x0000000400007c02 */ /* 0x002fce0008000f00 */
.L_x_143:
[----:B-1----:R1:W3:Y:S02]  /*8dd0*/  SYNCS.PHASECHK.TRANS64.TRYWAIT P0, [R0+URZ], R3 ;  /* 0x00000003000075a7 */ /* 0x0022e400080011ff */
[----:B---3--:R-:W-:Y:S05]  /*8de0*/  @!P0 NANOSLEEP.SYNCS 0x989680 ;  /* 0x009896800000895d */ /* 0x008fea0003900000 */
[----:B------:R-:W3:Y:S02]  /*8df0*/  @!P0 SYNCS.PHASECHK.TRANS64 P0, [R0+URZ], R3 ;  /* 0x00000003000085a7 */ /* 0x000ee400080010ff */
[----:B---3--:R-:W-:Y:S05]  /*8e00*/  @!P0 BRA `(.L_x_143) ;  /* 0xfffffffc00f08947 */ /* 0x008fea000383ffff */
[----:B------:R-:W-:Y:S05]  /*8e10*/  BRA `(.L_x_144) ;  /* 0xffffff9800cc7947 */ /* 0x000fea000383ffff */
.L_x_44:
[----:B------:R-:W-:-:S07]  /*8e20*/  MOV R0, UR5 ;  /* 0x0000000500007c02 */ /* 0x000fce0008000f00 */
.L_x_145:
[----:B-1----:R1:W3:Y:S02]  /*8e30*/  SYNCS.PHASECHK.TRANS64.TRYWAIT P0, [R0+URZ], R3 ;  /* 0x00000003000075a7 */ /* 0x0022e400080011ff */
[----:B---3--:R-:W-:Y:S05]  /*8e40*/  @!P0 NANOSLEEP.SYNCS 0x989680 ;  /* 0x009896800000895d */ /* 0x008fea0003900000 */
[----:B------:R-:W3:Y:S02]  /*8e50*/  @!P0 SYNCS.PHASECHK.TRANS64 P0, [R0+URZ], R3 ;  /* 0x00000003000085a7 */ /* 0x000ee400080010ff */
[----:B---3--:R-:W-:Y:S05]  /*8e60*/  @!P0 BRA `(.L_x_145) ;  /* 0xfffffffc00f08947 */ /* 0x008fea000383ffff */
[----:B------:R-:W-:Y:S05]  /*8e70*/  BRA `(.L_x_146) ;  /* 0xffffff9800d87947 */ /* 0x000fea000383ffff */
.L_x_45:
[----:B------:R-:W-:-:S07]  /*8e80*/  MOV R0, UR5 ;  /* 0x0000000500007c02 */ /* 0x000fce0008000f00 */
.L_x_147:
[----:B-1----:R1:W3:Y:S02]  /*8e90*/  SYNCS.PHASECHK.TRANS64.TRYWAIT P0, [R0+URZ], R3 ;  /* 0x00000003000075a7 */ /* 0x0022e400080011ff */
[----:B---3--:R-:W-:Y:S05]  /*8ea0*/  @!P0 NANOSLEEP.SYNCS 0x989680 ;  /* 0x009896800000895d */ /* 0x008fea0003900000 */
[----:B------:R-:W3:Y:S02]  /*8eb0*/  @!P0 SYNCS.PHASECHK.TRANS64 P0, [R0+URZ], R3 ;  /* 0x00000003000085a7 */ /* 0x000ee400080010ff */
[----:B---3--:R-:W-:Y:S05]  /*8ec0*/  @!P0 BRA `(.L_x_147) ;  /* 0xfffffffc00f08947 */ /* 0x008fea000383ffff */
[----:B------:R-:W-:Y:S05]  /*8ed0*/  BRA `(.L_x_148) ;  /* 0xffffff9800e47947 */ /* 0x000fea000383ffff */
.L_x_46:
[----:B------:R-:W-:-:S07]  /*8ee0*/  MOV R0, UR5 ;  /* 0x0000000500007c02 */ /* 0x000fce0008000f00 */
.L_x_149:
[----:B-1----:R1:W3:Y:S02]  /*8ef0*/  SYNCS.PHASECHK.TRANS64.TRYWAIT P0, [R0+URZ], R3 ;  /* 0x00000003000075a7 */ /* 0x0022e400080011ff */
[----:B---3--:R-:W-:Y:S05]  /*8f00*/  @!P0 NANOSLEEP.SYNCS 0x989680 ;  /* 0x009896800000895d */ /* 0x008fea0003900000 */
[----:B------:R-:W3:Y:S02]  /*8f10*/  @!P0 SYNCS.PHASECHK.TRANS64 P0, [R0+URZ], R3 ;  /* 0x00000003000085a7 */ /* 0x000ee400080010ff */
[----:B---3--:R-:W-:Y:S05]  /*8f20*/  @!P0 BRA `(.L_x_149) ;  /* 0xfffffffc00f08947 */ /* 0x008fea000383ffff */
[----:B------:R-:W-:Y:S05]  /*8f30*/  BRA `(.L_x_150) ;  /* 0xffffff9800f07947 */ /* 0x000fea000383ffff */
.L_x_49:
[----:B--2---:R2:W3:Y:S02]  /*8f40*/  SYNCS.PHASECHK.TRANS64.TRYWAIT P0, [R2+URZ+0x100], R5 ;  /* 0x00010005020075a7 */ /* 0x0044e400080011ff */
[----:B---3--:R-:W-:Y:S05]  /*8f50*/  @!P0 NANOSLEEP.SYNCS 0x989680 ;  /* 0x009896800000895d */ /* 0x008fea0003900000 */
[----:B------:R-:W3:Y:S02]  /*8f60*/  @!P0 SYNCS.PHASECHK.TRANS64 P0, [R2+URZ+0x100], R5 ;  /* 0x00010005020085a7 */ /* 0x000ee400080010ff */
[----:B---3--:R-:W-:Y:S05]  /*8f70*/  @!P0 BRA `(.L_x_49) ;  /* 0xfffffffc00f08947 */ /* 0x008fea000383ffff */
[----:B------:R-:W-:Y:S05]  /*8f80*/  BRA `(.L_x_151) ;  /* 0xffffff9c00547947 */ /* 0x000fea000383ffff */
.L_x_50:
[----:B------:R-:W-:-:S07]  /*8f90*/  MOV R2, UR4 ;  /* 0x0000000400027c02 */ /* 0x000fce0008000f00 */
.L_x_152:
[----:B--2---:R2:W3:Y:S02]  /*8fa0*/  SYNCS.PHASECHK.TRANS64.TRYWAIT P0, [R2+URZ+0xb0], R5 ;  /* 0x0000b005020075a7 */ /* 0x0044e400080011ff */
[----:B---3--:R-:W-:Y:S05]  /*8fb0*/  @!P0 NANOSLEEP.SYNCS 0x989680 ;  /* 0x009896800000895d */ /* 0x008fea0003900000 */
[----:B------:R-:W3:Y:S02]  /*8fc0*/  @!P0 SYNCS.PHASECHK.TRANS64 P0, [R2+URZ+0xb0], R5 ;  /* 0x0000b005020085a7 */ /* 0x000ee400080010ff */
[----:B---3--:R-:W-:Y:S05]  /*8fd0*/  @!P0 BRA `(.L_x_152) ;  /* 0xfffffffc00f08947 */ /* 0x008fea000383ffff */
[----:B------:R-:W-:Y:S05]  /*8fe0*/  BRA `(.L_x_153) ;  /* 0xffffff9c00647947 */ /* 0x000fea000383ffff */
.L_x_51:
[----:B--2---:R2:W3:Y:S02]  /*8ff0*/  SYNCS.PHASECHK.TRANS64.TRYWAIT P1, [R2+URZ+0xa0], R5 ;  /* 0x0000a005020075a7 */ /* 0x0044e400080211ff */
[----:B---3--:R-:W-:Y:S05]  /*9000*/  @!P1 NANOSLEEP.SYNCS 0x989680 ;  /* 0x009896800000995d */ /* 0x008fea0003900000 */
[----:B------:R-:W3:Y:S02]  /*9010*/  @!P1 SYNCS.PHASECHK.TRANS64 P1, [R2+URZ+0xa0], R5 ;  /* 0x0000a005020095a7 */ /* 0x000ee400080210ff */
[----:B---3--:R-:W-:Y:S05]  /*9020*/  @!P1 BRA `(.L_x_51) ;  /* 0xfffffffc00f09947 */ /* 0x008fea000383ffff */
[----:B------:R-:W-:Y:S05]  /*9030*/  BRA `(.L_x_154) ;  /* 0xffffff9c00947947 */ /* 0x000fea000383ffff */
.L_x_54:
[----:B------:R-:W-:-:S07]  /*9040*/  MOV R0, UR4 ;  /* 0x0000000400007c02 */ /* 0x000fce0008000f00 */
.L_x_155:
[----:B--2---:R2:W3:Y:S02]  /*9050*/  SYNCS.PHASECHK.TRANS64.TRYWAIT P0, [R0+URZ+0xb0], R3 ;  /* 0x0000b003000075a7 */ /* 0x0044e400080011ff */
[----:B---3--:R-:W-:Y:S05]  /*9060*/  @!P0 NANOSLEEP.SYNCS 0x989680 ;  /* 0x009896800000895d */ /* 0x008fea0003900000 */
[----:B------:R-:W3:Y:S02]  /*9070*/  @!P0 SYNCS.PHASECHK.TRANS64 P0, [R0+URZ+0xb0], R3 ;  /* 0x0000b003000085a7 */ /* 0x000ee400080010ff */
[----:B---3--:R-:W-:Y:S05]  /*9080*/  @!P0 BRA `(.L_x_155) ;  /* 0xfffffffc00f08947 */ /* 0x008fea000383ffff */
[----:B------:R-:W-:Y:S05]  /*9090*/  BRA `(.L_x_53) ;  /* 0xffffff9c00e87947 */ /* 0x000fea000383ffff */
.L_x_61:
[----:B-1----:R1:W2:Y:S02]  /*90a0*/  SYNCS.PHASECHK.TRANS64.TRYWAIT P1, [R0+URZ+0xa0], R5 ;  /* 0x0000a005000075a7 */ /* 0x0022a400080211ff */
[----:B--2---:R-:W-:Y:S05]  /*90b0*/  @!P1 NANOSLEEP.SYNCS 0x989680 ;  /* 0x009896800000995d */ /* 0x004fea0003900000 */
[----:B------:R-:W2:Y:S02]  /*90c0*/  @!P1 SYNCS.PHASECHK.TRANS64 P1, [R0+URZ+0xa0], R5 ;  /* 0x0000a005000095a7 */ /* 0x000ea400080210ff */
[----:B--2---:R-:W-:Y:S05]  /*90d0*/  @!P1 BRA `(.L_x_61) ;  /* 0xfffffffc00f09947 */ /* 0x004fea000383ffff */
[----:B------:R-:W-:Y:S05]  /*90e0*/  BRA `(.L_x_156) ;  /* 0xffffffa400607947 */ /* 0x000fea000383ffff */
.L_x_62:
[----:B------:R-:W-:-:S07]  /*90f0*/  MOV R3, UR31 ;  /* 0x0000001f00037c02 */ /* 0x000fce0008000f00 */
.L_x_157:
[----:B-1----:R1:W2:Y:S02]  /*9100*/  SYNCS.PHASECHK.TRANS64.TRYWAIT P0, [R3+URZ+0xe0], R0 ;  /* 0x0000e000030075a7 */ /* 0x0022a400080011ff */
[----:B--2---:R-:W-:Y:S05]  /*9110*/  @!P0 NANOSLEEP.SYNCS 0x989680 ;  /* 0x009896800000895d */ /* 0x004fea0003900000 */
[----:B------:R-:W2:Y:S02]  /*9120*/  @!P0 SYNCS.PHASECHK.TRANS64 P0, [R3+URZ+0xe0], R0 ;  /* 0x0000e000030085a7 */ /* 0x000ea400080010ff */
[----:B--2---:R-:W-:Y:S05]  /*9130*/  @!P0 BRA `(.L_x_157) ;  /* 0xfffffffc00f08947 */ /* 0x004fea000383ffff */
[----:B------:R-:W-:Y:S05]  /*9140*/  BRA `(.L_x_158) ;  /* 0xffffffa400b07947 */ /* 0x000fea000383ffff */
.L_x_65:
[----:B------:R-:W-:Y:S07]  /*9150*/  MOV R0, UR5 ;  /* 0x0000000500007c02 */ /* 0x000fee0008000f00 */
.L_x_159:
[----:B-1----:R1:W2:Y:S02]  /*9160*/  SYNCS.PHASECHK.TRANS64.TRYWAIT P0, [R0+URZ], R3 ;  /* 0x00000003000075a7 */ /* 0x0022a400080011ff */
[----:B--2---:R-:W-:Y:S05]  /*9170*/  @!P0 NANOSLEEP.SYNCS 0x989680 ;  /* 0x009896800000895d */ /* 0x004fea0003900000 */
[----:B------:R-:W2:Y:S02]  /*9180*/  @!P0 SYNCS.PHASECHK.TRANS64 P0, [R0+URZ], R3 ;  /* 0x00000003000085a7 */ /* 0x000ea400080010ff */
[----:B--2---:R-:W-:Y:S05]  /*9190*/  @!P0 BRA `(.L_x_159) ;  /* 0xfffffffc00f08947 */ /* 0x004fea000383ffff */
[----:B------:R-:W-:Y:S05]  /*91a0*/  BRA `(.L_x_64) ;  /* 0xffffffa400cc7947 */ /* 0x000fea000383ffff */
.L_x_68:
[----:B------:R-:W-:-:S07]  /*91b0*/  MOV R0, UR4 ;  /* 0x0000000400007c02 */ /* 0x000fce0008000f00 */
.L_x_160:
[----:B--2---:R2:W4:Y:S02]  /*91c0*/  SYNCS.PHASECHK.TRANS64.TRYWAIT P0, [R0+URZ], R3 ;  /* 0x00000003000075a7 */ /* 0x00452400080011ff */
[----:B----4-:R-:W-:Y:S05]  /*91d0*/  @!P0 NANOSLEEP.SYNCS 0x989680 ;  /* 0x009896800000895d */ /* 0x010fea0003900000 */
[----:B------:R-:W4:Y:S02]  /*91e0*/  @!P0 SYNCS.PHASECHK.TRANS64 P0, [R0+URZ], R3 ;  /* 0x00000003000085a7 */ /* 0x000f2400080010ff */
[----:B----4-:R-:W-:Y:S05]  /*91f0*/  @!P0 BRA `(.L_x_160) ;  /* 0xfffffffc00f08947 */ /* 0x010fea000383ffff */
[----:B------:R-:W-:Y:S05]  /*9200*/  BRA `(.L_x_161) ;  /* 0xffffffa800a87947 */ /* 0x000fea000383ffff */
.L_x_69:
[----:B------:R-:W-:-:S07]  /*9210*/  MOV R0, UR5 ;  /* 0x0000000500007c02 */ /* 0x000fce0008000f00 */
.L_x_162:
[----:B-1----:R1:W2:Y:S02]  /*9220*/  SYNCS.PHASECHK.TRANS64.TRYWAIT P0, [R0+URZ], R3 ;  /* 0x00000003000075a7 */ /* 0x0022a400080011ff */
[----:B--2---:R-:W-:Y:S05]  /*9230*/  @!P0 NANOSLEEP.SYNCS 0x989680 ;  /* 0x009896800000895d */ /* 0x004fea0003900000 */
[----:B------:R-:W2:Y:S02]  /*9240*/  @!P0 SYNCS.PHASECHK.TRANS64 P0, [R0+URZ], R3 ;  /* 0x00000003000085a7 */ /* 0x000ea400080010ff */
[----:B--2---:R-:W-:Y:S05]  /*9250*/  @!P0 BRA `(.L_x_162) ;  /* 0xfffffffc00f08947 */ /* 0x004fea000383ffff */
[----:B------:R-:W-:Y:S05]  /*9260*/  BRA `(.L_x_163) ;  /* 0xffffffa800b47947 */ /* 0x000fea000383ffff */
.L_x_70:
[----:B------:R-:W-:-:S07]  /*9270*/  MOV R0, UR5 ;  /* 0x0000000500007c02 */ /* 0x000fce0008000f00 */
.L_x_164:
[----:B-1----:R1:W2:Y:S02]  /*9280*/  SYNCS.PHASECHK.TRANS64.TRYWAIT P0, [R0+URZ], R3 ;  /* 0x00000003000075a7 */ /* 0x0022a400080011ff */
[----:B--2---:R-:W-:Y:S05]  /*9290*/  @!P0 NANOSLEEP.SYNCS 0x989680 ;  /* 0x009896800000895d */ /* 0x004fea0003900000 */
[----:B------:R-:W2:Y:S02]  /*92a0*/  @!P0 SYNCS.PHASECHK.TRANS64 P0, [R0+URZ], R3 ;  /* 0x00000003000085a7 */ /* 0x000ea400080010ff */
[----:B--2---:R-:W-:Y:S05]  /*92b0*/  @!P0 BRA `(.L_x_164) ;  /* 0xfffffffc00f08947 */ /* 0x004fea000383ffff */
[----:B------:R-:W-:Y:S05]  /*92c0*/  BRA `(.L_x_165) ;  /* 0xffffffa800c07947 */ /* 0x000fea000383ffff */
.L_x_71:
[----:B------:R-:W-:-:S07]  /*92d0*/  MOV R0, UR4 ;  /* 0x0000000400007c02 */ /* 0x000fce0008000f00 */
.L_x_166:
[----:B-1----:R1:W2:Y:S02]  /*92e0*/  SYNCS.PHASECHK.TRANS64.TRYWAIT P0, [R0+URZ], R3 ;  /* 0x00000003000075a7 */ /* 0x0022a400080011ff */
[----:B--2---:R-:W-:Y:S05]  /*92f0*/  @!P0 NANOSLEEP.SYNCS 0x989680 ;  /* 0x009896800000895d */ /* 0x004fea0003900000 */
[----:B------:R-:W2:Y:S02]  /*9300*/  @!P0 SYNCS.PHASECHK.TRANS64 P0, [R0+URZ], R3 ;  /* 0x00000003000085a7 */ /* 0x000ea400080010ff */
[----:B--2---:R-:W-:Y:S05]  /*9310*/  @!P0 BRA `(.L_x_166) ;  /* 0xfffffffc00f08947 */ /* 0x004fea000383ffff */
[----:B------:R-:W-:Y:S05]  /*9320*/  BRA `(.L_x_167) ;  /* 0xffffffa800cc7947 */ /* 0x000fea000383ffff */
.L_x_76:
[----:B--2---:R2:W3:Y:S02]  /*9330*/  SYNCS.PHASECHK.TRANS64.TRYWAIT P0, [R12+URZ+0xa0], R9 ;  /* 0x0000a0090c0075a7 */ /* 0x0044e400080011ff */
[----:B---3--:R-:W-:Y:S05]  /*9340*/  @!P0 NANOSLEEP.SYNCS 0x989680 ;  /* 0x009896800000895d */ /* 0x008fea0003900000 */
[----:B------:R-:W3:Y:S02]  /*9350*/  @!P0 SYNCS.PHASECHK.TRANS64 P0, [R12+URZ+0xa0], R9 ;  /* 0x0000a0090c0085a7 */ /* 0x000ee400080010ff */
[----:B---3--:R-:W-:Y:S05]  /*9360*/  @!P0 BRA `(.L_x_76) ;  /* 0xfffffffc00f08947 */ /* 0x008fea000383ffff */
[----:B------:R-:W-:Y:S05]  /*9370*/  BRA `(.L_x_168) ;  /* 0xffffffac00fc7947 */ /* 0x000fea000383ffff */
.L_x_79:
[----:B------:R-:W-:Y:S07]  /*9380*/  MOV R0, UR21 ;  /* 0x0000001500007c02 */ /* 0x000fee0008000f00 */
.L_x_169:
[----:B--2---:R2:W3:Y:S02]  /*9390*/  SYNCS.PHASECHK.TRANS64.TRYWAIT P2, [R0+URZ+0x98], R11 ;  /* 0x0000980b000075a7 */ /* 0x0044e400080411ff */
[----:B---3--:R-:W-:Y:S05]  /*93a0*/  @!P2 NANOSLEEP.SYNCS 0x989680 ;  /* 0x009896800000a95d */ /* 0x008fea0003900000 */
[----:B------:R-:W3:Y:S02]  /*93b0*/  @!P2 SYNCS.PHASECHK.TRANS64 P2, [R0+URZ+0x98], R11 ;  /* 0x0000980b0000a5a7 */ /* 0x000ee400080410ff */
[----:B---3--:R-:W-:Y:S05]  /*93c0*/  @!P2 BRA `(.L_x_169) ;  /* 0xfffffffc00f0a947 */ /* 0x008fea000383ffff */
[----:B------:R-:W-:Y:S05]  /*93d0*/  BRA `(.L_x_78) ;  /* 0xffffffb400647947 */ /* 0x000fea000383ffff */
.L_x_82:
[----:B--2---:R-:W-:Y:S07]  /*93e0*/  MOV R0, UR21 ;  /* 0x0000001500007c02 */ /* 0x004fee0008000f00 */
.L_x_170:
[----:B--2---:R2:W3:Y:S02]  /*93f0*/  SYNCS.PHASECHK.TRANS64.TRYWAIT P0, [R0+URZ+0x70], R9 ;  /* 0x00007009000075a7 */ /* 0x0044e400080011ff */
[----:B---3--:R-:W-:Y:S05]  /*9400*/  @!P0 NANOSLEEP.SYNCS 0x989680 ;  /* 0x009896800000895d */ /* 0x008fea0003900000 */
[----:B------:R-:W3:Y:S02]  /*9410*/  @!P0 SYNCS.PHASECHK.TRANS64 P0, [R0+URZ+0x70], R9 ;  /* 0x00007009000085a7 */ /* 0x000ee400080010ff */
[----:B---3--:R-:W-:Y:S05]  /*9420*/  @!P0 BRA `(.L_x_170) ;  /* 0xfffffffc00f08947 */ /* 0x008fea000383ffff */
[----:B------:R-:W-:Y:S05]  /*9430*/  BRA `(.L_x_171) ;  /* 0xffffffb400c07947 */ /* 0x000fea000383ffff */
.L_x_83:
[----:B------:R-:W-:Y:S07]  /*9440*/  MOV R0, UR21 ;  /* 0x0000001500007c02 */ /* 0x000fee0008000f00 */
.L_x_172:
[----:B--2---:R2:W3:Y:S02]  /*9450*/  SYNCS.PHASECHK.TRANS64.TRYWAIT P0, [R0+URZ+0x78], R9 ;  /* 0x00007809000075a7 */ /* 0x0044e400080011ff */
[----:B---3--:R-:W-:Y:S05]  /*9460*/  @!P0 NANOSLEEP.SYNCS 0x989680 ;  /* 0x009896800000895d */ /* 0x008fea0003900000 */
[----:B------:R-:W3:Y:S02]  /*9470*/  @!P0 SYNCS.PHASECHK.TRANS64 P0, [R0+URZ+0x78], R9 ;  /* 0x00007809000085a7 */ /* 0x000ee400080010ff */
[----:B---3--:R-:W-:Y:S05]  /*9480*/  @!P0 BRA `(.L_x_172) ;  /* 0xfffffffc00f08947 */ /* 0x008fea000383ffff */
[----:B------:R-:W-:Y:S05]  /*9490*/  BRA `(.L_x_173) ;  /* 0xffffffb400f87947 */ /* 0x000fea000383ffff */
.L_x_84:
[----:B------:R-:W-:Y:S07]  /*94a0*/  MOV R0, UR21 ;  /* 0x0000001500007c02 */ /* 0x000fee0008000f00 */
.L_x_174:
[----:B--2---:R2:W3:Y:S02]  /*94b0*/  SYNCS.PHASECHK.TRANS64.TRYWAIT P0, [R0+URZ+0x80], R9 ;  /* 0x00008009000075a7 */ /* 0x0044e400080011ff */
[----:B---3--:R-:W-:Y:S05]  /*94c0*/  @!P0 NANOSLEEP.SYNCS 0x989680 ;  /* 0x009896800000895d */ /* 0x008fea0003900000 */
[----:B------:R-:W3:Y:S02]  /*94d0*/  @!P0 SYNCS.PHASECHK.TRANS64 P0, [R0+URZ+0x80], R9 ;  /* 0x00008009000085a7 */ /* 0x000ee400080010ff */
[----:B---3--:R-:W-:Y:S05]  /*94e0*/  @!P0 BRA `(.L_x_174) ;  /* 0xfffffffc00f08947 */ /* 0x008fea000383ffff */
[----:B------:R-:W-:Y:S05]  /*94f0*/  BRA `(.L_x_175) ;  /* 0xffffffb8003c7947 */ /* 0x000fea000383ffff */
.L_x_85:
[----:B------:R-:W-:Y:S07]  /*9500*/  MOV R0, UR21 ;  /* 0x0000001500007c02 */ /* 0x000fee0008000f00 */
.L_x_176:
[----:B--2---:R2:W3:Y:S02]  /*9510*/  SYNCS.PHASECHK.TRANS64.TRYWAIT P0, [R0+URZ+0x88], R9 ;  /* 0x00008809000075a7 */ /* 0x0044e400080011ff */
[----:B---3--:R-:W-:Y:S05]  /*9520*/  @!P0 NANOSLEEP.SYNCS 0x989680 ;  /* 0x009896800000895d */ /* 0x008fea0003900000 */
[----:B------:R-:W3:Y:S02]  /*9530*/  @!P0 SYNCS.PHASECHK.TRANS64 P0, [R0+URZ+0x88], R9 ;  /* 0x00008809000085a7 */ /* 0x000ee400080010ff */
[----:B---3--:R-:W-:Y:S05]  /*9540*/  @!P0 BRA `(.L_x_176) ;  /* 0xfffffffc00f08947 */ /* 0x008fea000383ffff */
[----:B------:R-:W-:Y:S05]  /*9550*/  BRA `(.L_x_177) ;  /* 0xffffffb8007c7947 */ /* 0x000fea000383ffff */
.L_x_87:
[----:B------:R-:W-:-:S07]  /*9560*/  MOV R0, UR21 ;  /* 0x0000001500007c02 */ /* 0x000fce0008000f00 */
.L_x_178:
[----:B---3--:R3:W4:Y:S02]  /*9570*/  SYNCS.PHASECHK.TRANS64.TRYWAIT P0, [R0+URZ+0x70], R3 ;  /* 0x00007003000075a7 */ /* 0x00872400080011ff */
[----:B----4-:R-:W-:Y:S05]  /*9580*/  @!P0 NANOSLEEP.SYNCS 0x989680 ;  /* 0x009896800000895d */ /* 0x010fea0003900000 */
[----:B------:R-:W4:Y:S02]  /*9590*/  @!P0 SYNCS.PHASECHK.TRANS64 P0, [R0+URZ+0x70], R3 ;  /* 0x00007003000085a7 */ /* 0x000f2400080010ff */
[----:B----4-:R-:W-:Y:S05]  /*95a0*/  @!P0 BRA `(.L_x_178) ;  /* 0xfffffffc00f08947 */ /* 0x010fea000383ffff */
[----:B------:R-:W-:Y:S05]  /*95b0*/  BRA `(.L_x_179) ;  /* 0xffffffb800f47947 */ /* 0x000fea000383ffff */
.L_x_88:
[----:B---3--:R-:W-:-:S07]  /*95c0*/  MOV R0, UR21 ;  /* 0x0000001500007c02 */ /* 0x008fce0008000f00 */
.L_x_180:
[----:B---3--:R3:W4:Y:S02]  /*95d0*/  SYNCS.PHASECHK.TRANS64.TRYWAIT P0, [R0+URZ+0x78], R3 ;  /* 0x00007803000075a7 */ /* 0x00872400080011ff */
[----:B----4-:R-:W-:Y:S05]  /*95e0*/  @!P0 NANOSLEEP.SYNCS 0x989680 ;  /* 0x009896800000895d */ /* 0x010fea0003900000 */
[----:B------:R-:W4:Y:S02]  /*95f0*/  @!P0 SYNCS.PHASECHK.TRANS64 P0, [R0+URZ+0x78], R3 ;  /* 0x00007803000085a7 */ /* 0x000f2400080010ff */
[----:B----4-:R-:W-:Y:S05]  /*9600*/  @!P0 BRA `(.L_x_180) ;  /* 0xfffffffc00f08947 */ /* 0x010fea000383ffff */
[----:B------:R-:W-:Y:S05]  /*9610*/  BRA `(.L_x_181) ;  /* 0xffffffb800e47947 */ /* 0x000fea000383ffff */
.L_x_89:
[----:B---3--:R-:W-:-:S07]  /*9620*/  MOV R0, UR21 ;  /* 0x0000001500007c02 */ /* 0x008fce0008000f00 */
.L_x_182:
[----:B---3--:R3:W4:Y:S02]  /*9630*/  SYNCS.PHASECHK.TRANS64.TRYWAIT P0, [R0+URZ+0x80], R3 ;  /* 0x00008003000075a7 */ /* 0x00872400080011ff */
[----:B----4-:R-:W-:Y:S05]  /*9640*/  @!P0 NANOSLEEP.SYNCS 0x989680 ;  /* 0x009896800000895d */ /* 0x010fea0003900000 */
[----:B------:R-:W4:Y:S02]  /*9650*/  @!P0 SYNCS.PHASECHK.TRANS64 P0, [R0+URZ+0x80], R3 ;  /* 0x00008003000085a7 */ /* 0x000f2400080010ff */
[----:B----4-:R-:W-:Y:S05]  /*9660*/  @!P0 BRA `(.L_x_182) ;  /* 0xfffffffc00f08947 */ /* 0x010fea000383ffff */
[----:B------:R-:W-:Y:S05]  /*9670*/  BRA `(.L_x_183) ;  /* 0xffffffb800d47947 */ /* 0x000fea000383ffff */
.L_x_91:
[----:B-1----:R1:W2:Y:S02]  /*9680*/  SYNCS.PHASECHK.TRANS64.TRYWAIT P0, [R3+URZ+0xa0], R0 ;  /* 0x0000a000030075a7 */ /* 0x0022a400080011ff */
[----:B--2---:R-:W-:Y:S05]  /*9690*/  @!P0 NANOSLEEP.SYNCS 0x989680 ;  /* 0x009896800000895d */ /* 0x004fea0003900000 */
[----:B------:R-:W2:Y:S02]  /*96a0*/  @!P0 SYNCS.PHASECHK.TRANS64 P0, [R3+URZ+0xa0], R0 ;  /* 0x0000a000030085a7 */ /* 0x000ea400080010ff */
[----:B--2---:R-:W-:Y:S05]  /*96b0*/  @!P0 BRA `(.L_x_91) ;  /* 0xfffffffc00f08947 */ /* 0x004fea000383ffff */
[----:B------:R-:W-:Y:S05]  /*96c0*/  BRA `(.L_x_184) ;  /* 0xffffffbc00a47947 */ /* 0x000fea000383ffff */
.L_x_102:
[----:B-1----:R-:W-:Y:S04]  /*96d0*/  MOV R0, UR44 ;  /* 0x0000002c00007c02 */ /* 0x002fe80008000f00 */
[----:B------:R1:W2:Y:S03]  /*96e0*/  SYNCS.PHASECHK.TRANS64.TRYWAIT P1, [R0+URZ+0x50], R5 ;  /* 0x00005005000075a7 */ /* 0x0002a600080211ff */
[----:B--2---:R-:W-:Y:S05]  /*96f0*/  @!P1 NANOSLEEP.SYNCS 0x989680 ;  /* 0x009896800000995d */ /* 0x004fea0003900000 */
[----:B------:R-:W2:Y:S02]  /*9700*/  @!P1 SYNCS.PHASECHK.TRANS64 P1, [R0+URZ+0x50], R5 ;  /* 0x00005005000095a7 */ /* 0x000ea400080210ff */
[----:B--2---:R-:W-:Y:S05]  /*9710*/  @!P1 BRA `(.L_x_102) ;  /* 0xfffffffc00ec9947 */ /* 0x004fea000383ffff */
[----:B------:R-:W-:Y:S05]  /*9720*/  BRA `(.L_x_101) ;  /* 0xffffffcc00387947 */ /* 0x000fea000383ffff */
.L_x_104:
[----:B-1----:R1:W4:Y:S02]  /*9730*/  SYNCS.PHASECHK.TRANS64.TRYWAIT P0, [R80+URZ+0xc0], R3 ;  /* 0x0000c003500075a7 */ /* 0x00232400080011ff */
[----:B----4-:R-:W-:Y:S05]  /*9740*/  @!P0 NANOSLEEP.SYNCS 0x989680 ;  /* 0x009896800000895d */ /* 0x010fea0003900000 */
[----:B------:R-:W4:Y:S02]  /*9750*/  @!P0 SYNCS.PHASECHK.TRANS64 P0, [R80+URZ+0xc0], R3 ;  /* 0x0000c003500085a7 */ /* 0x000f2400080010ff */
[----:B----4-:R-:W-:Y:S05]  /*9760*/  @!P0 BRA `(.L_x_104) ;  /* 0xfffffffc00f08947 */ /* 0x010fea000383ffff */
[----:B------:R-:W-:Y:S05]  /*9770*/  BRA `(.L_x_103) ;  /* 0xffffffcc00647947 */ /* 0x000fea000383ffff */
.L_x_113:
[----:B-1----:R1:W2:Y:S02]  /*9780*/  SYNCS.PHASECHK.TRANS64.TRYWAIT P0, [R3+URZ+0x50], R0 ;  /* 0x00005000030075a7 */ /* 0x0022a400080011ff */
[----:B--2---:R-:W-:Y:S05]  /*9790*/  @!P0 NANOSLEEP.SYNCS 0x989680 ;  /* 0x009896800000895d */ /* 0x004fea0003900000 */
[----:B------:R-:W2:Y:S02]  /*97a0*/  @!P0 SYNCS.PHASECHK.TRANS64 P0, [R3+URZ+0x50], R0 ;  /* 0x00005000030085a7 */ /* 0x000ea400080010ff */
[----:B--2---:R-:W-:Y:S05]  /*97b0*/  @!P0 BRA `(.L_x_113) ;  /* 0xfffffffc00f08947 */ /* 0x004fea000383ffff */
[----:B------:R-:W-:Y:S05]  /*97c0*/  BRA `(.L_x_112) ;  /* 0xffffffd400887947 */ /* 0x000fea000383ffff */
.L_x_121:
[----:B-1----:R1:W3:Y:S02]  /*97d0*/  SYNCS.PHASECHK.TRANS64.TRYWAIT P0, [R89+URZ+0x50], R4 ;  /* 0x00005004590075a7 */ /* 0x0022e400080011ff */
[----:B---3--:R-:W-:Y:S05]  /*97e0*/  @!P0 NANOSLEEP.SYNCS 0x989680 ;  /* 0x009896800000895d */ /* 0x008fea0003900000 */
[----:B------:R-:W3:Y:S02]  /*97f0*/  @!P0 SYNCS.PHASECHK.TRANS64 P0, [R89+URZ+0x50], R4 ;  /* 0x00005004590085a7 */ /* 0x000ee400080010ff */
[----:B---3--:R-:W-:Y:S05]  /*9800*/  @!P0 BRA `(.L_x_121) ;  /* 0xfffffffc00f08947 */ /* 0x008fea000383ffff */
[----:B------:R-:W-:Y:S05]  /*9810*/  BRA `(.L_x_120) ;  /* 0xffffffdc00d07947 */ /* 0x000fea000383ffff */
.L_x_129:
[----:B-1----:R1:W3:Y:S02]  /*9820*/  SYNCS.PHASECHK.TRANS64.TRYWAIT P0, [R92+URZ+0x50], R3 ;  /* 0x000050035c0075a7 */ /* 0x0022e400080011ff */
[----:B---3--:R-:W-:Y:S05]  /*9830*/  @!P0 NANOSLEEP.SYNCS 0x989680 ;  /* 0x009896800000895d */ /* 0x008fea0003900000 */
[----:B------:R-:W3:Y:S02]  /*9840*/  @!P0 SYNCS.PHASECHK.TRANS64 P0, [R92+URZ+0x50], R3 ;  /* 0x000050035c0085a7 */ /* 0x000ee400080010ff */
[----:B---3--:R-:W-:Y:S05]  /*9850*/  @!P0 BRA `(.L_x_129) ;  /* 0xfffffffc00f08947 */ /* 0x008fea000383ffff */
[----:B------:R-:W-:Y:S05]  /*9860*/  BRA `(.L_x_128) ;  /* 0xffffffe800147947 */ /* 0x000fea000383ffff */
        .weak           $__internal_0_$__cuda_sm10x_tcgen05_guardrail_trap_col_being_dealloced_not_returned_by_alloc
        .type           $__internal_0_$__cuda_sm10x_tcgen05_guardrail_trap_col_being_dealloced_not_returned_by_alloc,@function
        .size           $__internal_0_$__cuda_sm10x_tcgen05_guardrail_trap_col_being_dealloced_not_returned_by_alloc,($__internal_1_$__cuda_sm10x_tcgen05_guardrail_trap_phase_invalid_during_alloc - $__internal_0_$__cuda_sm10x_tcgen05_guardrail_trap_col_being_dealloced_not_returned_by_alloc)
$__internal_0_$__cuda_sm10x_tcgen05_guardrail_trap_col_being_dealloced_not_returned_by_alloc:
[----:B------:R-:W-:Y:S05]  /*9870*/  BPT.TRAP 0x1 ;  /* 0x000000040000795c */ /* 0x000fea0000300000 */
[----:B------:R-:W-:-:S04]  /*9880*/  HFMA2 R3, -RZ, RZ, 0, 0 ;  /* 0x00000000ff037431 */ /* 0x000fc800000001ff */
[----:B------:R-:W-:Y:S05]  /*9890*/  RET.REL.NODEC R2 `(_ZN7cutlass13device_kernelINS_4gemm6kernel13GemmUniversalIN4cute5tupleIJiiiiEEENS1_10collective13CollectiveMmaINS1_35MainloopSm100TmaUmmaWarpSpecializedILi5ELi2ELi4ENS5_IJNS4_1CILi2EEESB_NSA_ILi1EEEEEEEENS5_IJNSA_ILi64EEENSA_ILi128EEENSA_ILi32EEEEEENS_10tfloat32_tENS5_IJlSC_lEEESJ_SK_NS4_8TiledMMAINS4_8MMA_AtomIJNS4_17SM100_MMA_TF32_SSISJ_SJ_fLi64ELi128ELNS4_4UMMA5MajorE0ELSP_0ELNSO_7ScaleInE0ELSQ_0EEEEEENS4_6LayoutINS5_IJSC_SC_SC_EEENS5_IJNSA_ILi0EEESV_SV_EEEEENS5_IJNS4_10UnderscoreESY_SY_EEEEENS4_23SM90_TMA_LOAD_MULTICASTENS4_14ComposedLayoutINS4_7SwizzleILi3ELi4ELi3EEENS4_18smem_ptr_flag_bitsILi32EEENST_INS5_IJNSA_ILi8EEESH_EEENS5_IJSH_SC_EEEEEEEvNS4_8identityES11_S1B_vS1C_EENS_8epilogue10collective18CollectiveEpilogueINS1E_23Sm100TmaWarpSpecializedILi4ELi2ELi16ELb1ELb0EEEJSI_NS5_IJNST_ISF_SC_EENST_ISH_SC_EEEEESJ_SK_SJ_SK_NS1E_6fusion15FusionCallbacksIS1I_NS1M_17LinearCombinationISJ_fSJ_fLNS_15FloatRoundStyleE2EEESI_S1L_JEEENS4_5SM1004TMEM4LOAD26SM100_TMEM_LOAD_16dp128b8xENS4_13SM90_TMA_LOADES1B_NS4_17SM75_U32x4_LDSM_NENS4_14SM90_TMA_STOREES1B_NS4_17SM90_U32x4_STSM_NENS4_39AutoVectorizingCopyWithAssumedAlignmentILi128EEEEEEvvEEEEvNT_6ParamsE) ;  /* 0xffffff6402d87950 */ /* 0x000fea0003c3ffff */
        .weak           $__internal_1_$__cuda_sm10x_tcgen05_guardrail_trap_phase_invalid_during_alloc
        .type           $__internal_1_$__cuda_sm10x_tcgen05_guardrail_trap_phase_invalid_during_alloc,@function
        .size           $__internal_1_$__cuda_sm10x_tcgen05_guardrail_trap_phase_invalid_during_alloc,($__internal_2_$__cuda_sm10x_tcgen05_guardrail_trap_unallocated_columns_being_dealloced - $__internal_1_$__cuda_sm10x_tcgen05_guardrail_trap_phase_invalid_during_alloc)
$__internal_1_$__cuda_sm10x_tcgen05_guardrail_trap_phase_invalid_during_alloc:
[----:B------:R-:W-:Y:S05]  /*98a0*/  BPT.TRAP 0x1 ;  /* 0x000000040000795c */ /* 0x000fea0000300000 */
[----:B------:R-:W-:-:S04]  /*98b0*/  MOV R5, 0x0 ;  /* 0x0000000000057802 */ /* 0x000fc80000000f00 */
[----:B------:R-:W-:Y:S05]  /*98c0*/  RET.REL.NODEC R4 `(_ZN7cutlass13device_kernelINS_4gemm6kernel13GemmUniversalIN4cute5tupleIJiiiiEEENS1_10collective13CollectiveMmaINS1_35MainloopSm100TmaUmmaWarpSpecializedILi5ELi2ELi4ENS5_IJNS4_1CILi2EEESB_NSA_ILi1EEEEEEEENS5_IJNSA_ILi64EEENSA_ILi128EEENSA_ILi32EEEEEENS_10tfloat32_tENS5_IJlSC_lEEESJ_SK_NS4_8TiledMMAINS4_8MMA_AtomIJNS4_17SM100_MMA_TF32_SSISJ_SJ_fLi64ELi128ELNS4_4UMMA5MajorE0ELSP_0ELNSO_7ScaleInE0ELSQ_0EEEEEENS4_6LayoutINS5_IJSC_SC_SC_EEENS5_IJNSA_ILi0EEESV_SV_EEEEENS5_IJNS4_10UnderscoreESY_SY_EEEEENS4_23SM90_TMA_LOAD_MULTICASTENS4_14ComposedLayoutINS4_7SwizzleILi3ELi4ELi3EEENS4_18smem_ptr_flag_bitsILi32EEENST_INS5_IJNSA_ILi8EEESH_EEENS5_IJSH_SC_EEEEEEEvNS4_8identityES11_S1B_vS1C_EENS_8epilogue10collective18CollectiveEpilogueINS1E_23Sm100TmaWarpSpecializedILi4ELi2ELi16ELb1ELb0EEEJSI_NS5_IJNST_ISF_SC_EENST_ISH_SC_EEEEESJ_SK_SJ_SK_NS1E_6fusion15FusionCallbacksIS1I_NS1M_17LinearCombinationISJ_fSJ_fLNS_15FloatRoundStyleE2EEESI_S1L_JEEENS4_5SM1004TMEM4LOAD26SM100_TMEM_LOAD_16dp128b8xENS4_13SM90_TMA_LOADES1B_NS4_17SM75_U32x4_LDSM_NENS4_14SM90_TMA_STOREES1B_NS4_17SM90_U32x4_STSM_NENS4_39AutoVectorizingCopyWithAssumedAlignmentILi128EEEEEEvvEEEEvNT_6ParamsE) ;  /* 0xffffff6404cc7950 */ /* 0x000fea0003c3ffff */
        .weak           $__internal_2_$__cuda_sm10x_tcgen05_guardrail_trap_unallocated_columns_being_dealloced
        .type           $__internal_2_$__cuda_sm10x_tcgen05_guardrail_trap_unallocated_columns_being_dealloced,@function
        .size           $__internal_2_$__cuda_sm10x_tcgen05_guardrail_trap_unallocated_columns_being_dealloced,(.L_x_186 - $__internal_2_$__cuda_sm10x_tcgen05_guardrail_trap_unallocated_columns_being_dealloced)
$__internal_2_$__cuda_sm10x_tcgen05_guardrail_trap_unallocated_columns_being_dealloced:
[----:B------:R-:W-:Y:S05]  /*98d0*/  BPT.TRAP 0x1 ;  /* 0x000000040000795c */ /* 0x000fea0000300000 */
[----:B------:R-:W-:-:S04]  /*98e0*/  HFMA2 R3, -RZ, RZ, 0, 0 ;  /* 0x00000000ff037431 */ /* 0x000fc800000001ff */
[----:B------:R-:W-:Y:S05]  /*98f0*/  RET.REL.NODEC R2 `(_ZN7cutlass13device_kernelINS_4gemm6kernel13GemmUniversalIN4cute5tupleIJiiiiEEENS1_10collective13CollectiveMmaINS1_35MainloopSm100TmaUmmaWarpSpecializedILi5ELi2ELi4ENS5_IJNS4_1CILi2EEESB_NSA_ILi1EEEEEEEENS5_IJNSA_ILi64EEENSA_ILi128EEENSA_ILi32EEEEEENS_10tfloat32_tENS5_IJlSC_lEEESJ_SK_NS4_8TiledMMAINS4_8MMA_AtomIJNS4_17SM100_MMA_TF32_SSISJ_SJ_fLi64ELi128ELNS4_4UMMA5MajorE0ELSP_0ELNSO_7ScaleInE0ELSQ_0EEEEEENS4_6LayoutINS5_IJSC_SC_SC_EEENS5_IJNSA_ILi0EEESV_SV_EEEEENS5_IJNS4_10UnderscoreESY_SY_EEEEENS4_23SM90_TMA_LOAD_MULTICASTENS4_14ComposedLayoutINS4_7SwizzleILi3ELi4ELi3EEENS4_18smem_ptr_flag_bitsILi32EEENST_INS5_IJNSA_ILi8EEESH_EEENS5_IJSH_SC_EEEEEEEvNS4_8identityES11_S1B_vS1C_EENS_8epilogue10collective18CollectiveEpilogueINS1E_23Sm100TmaWarpSpecializedILi4ELi2ELi16ELb1ELb0EEEJSI_NS5_IJNST_ISF_SC_EENST_ISH_SC_EEEEESJ_SK_SJ_SK_NS1E_6fusion15FusionCallbacksIS1I_NS1M_17LinearCombinationISJ_fSJ_fLNS_15FloatRoundStyleE2EEESI_S1L_JEEENS4_5SM1004TMEM4LOAD26SM100_TMEM_LOAD_16dp128b8xENS4_13SM90_TMA_LOADES1B_NS4_17SM75_U32x4_LDSM_NENS4_14SM90_TMA_STOREES1B_NS4_17SM90_U32x4_STSM_NENS4_39AutoVectorizingCopyWithAssumedAlignmentILi128EEEEEEvvEEEEvNT_6ParamsE) ;  /* 0xffffff6402c07950 */ /* 0x000fea0003c3ffff */
.L_x_185:
[----:B------:R-:W-:-:S00]  /*9900*/  BRA `(.L_x_185) ;  /* 0xfffffffc00fc7947 */ /* 0x000fc0000383ffff */
[----:B------:R-:W-:-:S00]  /*9910*/  NOP ;  /* 0x0000000000007918 */ /* 0x000fc00000000000 */
        /* <DEDUP_REMOVED lines=14> */
.L_x_186:


//--------------------- .nv.global.init           --------------------------
	.section	.nv.global.init,"aw",@progbits
.nv.global.init:
	.type		$str$27,@object
	.size		$str$27,($str$28 - $str$27)
$str$27:
        /*0000*/ 	.byte	0x28, 0x61, 0x64, 0x64, 0x72, 0x65, 0x73, 0x73, 0x20, 0x26, 0x20, 0x6d, 0x61, 0x73, 0x6b, 0x29
        /*0010*/ 	.byte	0x20, 0x3d, 0x3d, 0x20, 0x30, 0x00
	.type		$str$28,@object
	.size		$str$28,($str$26 - $str$28)
$str$28:
        /*0016*/ 	.byte	0x2f, 0x74, 0x6d, 0x70, 0x2f, 0x63, 0x75, 0x74, 0x6c, 0x61, 0x73, 0x73, 0x5f, 0x73, 0x77, 0x65
        /*0026*/ 	.byte	0x65, 0x70, 0x5f, 0x73, 0x72, 0x63, 0x2f, 0x69, 0x6e, 0x63, 0x6c, 0x75, 0x64, 0x65, 0x2f, 0x63
        /*0036*/ 	.byte	0x75, 0x74, 0x65, 0x2f, 0x70, 0x6f, 0x69, 0x6e, 0x74, 0x65, 0x72, 0x5f, 0x66, 0x6c, 0x61, 0x67
        /*0046*/ 	.byte	0x67, 0x65, 0x64, 0x2e, 0x68, 0x70, 0x70, 0x00
	.type		$str$26,@object
	.size		$str$26,($str$25 - $str$26)
$str$26:
        /*004e*/ 	.byte	0x2f, 0x74, 0x6d, 0x70, 0x2f, 0x63, 0x75, 0x74, 0x6c, 0x61, 0x73, 0x73, 0x5f, 0x73, 0x77, 0x65
        /*005e*/ 	.byte	0x65, 0x70, 0x5f, 0x73, 0x72, 0x63, 0x2f, 0x69, 0x6e, 0x63, 0x6c, 0x75, 0x64, 0x65, 0x2f, 0x63
        /*006e*/ 	.byte	0x75, 0x74, 0x65, 0x2f, 0x61, 0x74, 0x6f, 0x6d, 0x2f, 0x63, 0x6f, 0x70, 0x79, 0x5f, 0x74, 0x72
        /*007e*/ 	.byte	0x61, 0x69, 0x74, 0x73, 0x5f, 0x73, 0x6d, 0x31, 0x30, 0x30, 0x2e, 0x68, 0x70, 0x70, 0x00
	.type		$str$25,@object
	.size		$str$25,(__unnamed_1 - $str$25)
$str$25:
        /*008d*/ 	.byte	0x28, 0x28, 0x75, 0x69, 0x6e, 0x74, 0x33, 0x32, 0x5f, 0x74, 0x28, 0x74, 0x68, 0x72, 0x65, 0x61
        /*009d*/ 	.byte	0x64, 0x49, 0x64, 0x78, 0x2e, 0x78, 0x29, 0x20, 0x2f, 0x20, 0x33, 0x32, 0x29, 0x20, 0x25, 0x20
        /*00ad*/ 	.byte	0x34, 0x29, 0x20, 0x3d, 0x3d, 0x20, 0x28, 0x28, 0x28, 0x74, 0x6d, 0x65, 0x6d, 0x5f, 0x61, 0x64
        /*00bd*/ 	.byte	0x64, 0x72, 0x20, 0x3e, 0x3e, 0x20, 0x31, 0x36, 0x29, 0x20, 0x2f, 0x20, 0x33, 0x32, 0x29, 0x20
        /*00cd*/ 	.byte	0x25, 0x20, 0x34, 0x29, 0x00
	.type		__unnamed_1,@object
	.size		__unnamed_1,(__unnamed_2 - __unnamed_1)
__unnamed_1:
        /*00d2*/ 	.byte	0x61, 0x75, 0x74, 0x6f, 0x20, 0x63, 0x75, 0x74, 0x65, 0x3a, 0x3a, 0x61, 0x73, 0x5f, 0x70, 0x6f
        /* <DEDUP_REMOVED lines=24> */
        /*0262*/ 	.byte	0x30, 0x34, 0x38, 0x3e, 0x3e, 0x3e, 0x3e, 0x5d, 0x00
	.type		__unnamed_2,@object
	.size		__unnamed_2,(.L_2 - __unnamed_2)
__unnamed_2:
        /* <DEDUP_REMOVED lines=45> */
        /*053b*/ 	.byte	0x3e, 0x3e, 0x3e, 0x5d, 0x00
.L_2:


//--------------------- .nv.shared._ZN7cutlass13device_kernelINS_4gemm6kernel13GemmUniversalIN4cute5tupleIJiiiiEEENS1_10collective13CollectiveMmaINS1_35MainloopSm100TmaUmmaWarpSpecializedILi5ELi2ELi4ENS5_IJNS4_1CILi2EEESB_NSA_ILi1EEEEEEEENS5_IJNSA_ILi64EEENSA_ILi128EEENSA_ILi32EEEEEENS_10tfloat32_tENS5_IJlSC_lEEESJ_SK_NS4_8TiledMMAINS4_8MMA_AtomIJNS4_17SM100_MMA_TF32_SSISJ_SJ_fLi64ELi128ELNS4_4UMMA5MajorE0ELSP_0ELNSO_7ScaleInE0ELSQ_0EEEEEENS4_6LayoutINS5_IJSC_SC_SC_EEENS5_IJNSA_ILi0EEESV_SV_EEEEENS5_IJNS4_10UnderscoreESY_SY_EEEEENS4_23SM90_TMA_LOAD_MULTICASTENS4_14ComposedLayoutINS4_7SwizzleILi3ELi4ELi3EEENS4_18smem_ptr_flag_bitsILi32EEENST_INS5_IJNSA_ILi8EEESH_EEENS5_IJSH_SC_EEEEEEEvNS4_8identityES11_S1B_vS1C_EENS_8epilogue10collective18CollectiveEpilogueINS1E_23Sm100TmaWarpSpecializedILi4ELi2ELi16ELb1ELb0EEEJSI_NS5_IJNST_ISF_SC_EENST_ISH_SC_EEEEESJ_SK_SJ_SK_NS1E_6fusion15FusionCallbacksIS1I_NS1M_17LinearCombinationISJ_fSJ_fLNS_15FloatRoundStyleE2EEESI_S1L_JEEENS4_5SM1004TMEM4LOAD26SM100_TMEM_LOAD_16dp128b8xENS4_13SM90_TMA_LOADES1B_NS4_17SM75_U32x4_LDSM_NENS4_14SM90_TMA_STOREES1B_NS4_17SM90_U32x4_STSM_NENS4_39AutoVectorizingCopyWithAssumedAlignmentILi128EEEEEEvvEEEEvNT_6ParamsE --------------------------
	.section	.nv.shared._ZN7cutlass13device_kernelINS_4gemm6kernel13GemmUniversalIN4cute5tupleIJiiiiEEENS1_10collective13CollectiveMmaINS1_35MainloopSm100TmaUmmaWarpSpecializedILi5ELi2ELi4ENS5_IJNS4_1CILi2EEESB_NSA_ILi1EEEEEEEENS5_IJNSA_ILi64EEENSA_ILi128EEENSA_ILi32EEEEEENS_10tfloat32_tENS5_IJlSC_lEEESJ_SK_NS4_8TiledMMAINS4_8MMA_AtomIJNS4_17SM100_MMA_TF32_SSISJ_SJ_fLi64ELi128ELNS4_4UMMA5MajorE0ELSP_0ELNSO_7ScaleInE0ELSQ_0EEEEEENS4_6LayoutINS5_IJSC_SC_SC_EEENS5_IJNSA_ILi0EEESV_SV_EEEEENS5_IJNS4_10UnderscoreESY_SY_EEEEENS4_23SM90_TMA_LOAD_MULTICASTENS4_14ComposedLayoutINS4_7SwizzleILi3ELi4ELi3EEENS4_18smem_ptr_flag_bitsILi32EEENST_INS5_IJNSA_ILi8EEESH_EEENS5_IJSH_SC_EEEEEEEvNS4_8identityES11_S1B_vS1C_EENS_8epilogue10collective18CollectiveEpilogueINS1E_23Sm100TmaWarpSpecializedILi4ELi2ELi16ELb1ELb0EEEJSI_NS5_IJNST_ISF_SC_EENST_ISH_SC_EEEEESJ_SK_SJ_SK_NS1E_6fusion15FusionCallbacksIS1I_NS1M_17LinearCombinationISJ_fSJ_fLNS_15FloatRoundStyleE2EEESI_S1L_JEEENS4_5SM1004TMEM4LOAD26SM100_TMEM_LOAD_16dp128b8xENS4_13SM90_TMA_LOADES1B_NS4_17SM75_U32x4_LDSM_NENS4_14SM90_TMA_STOREES1B_NS4_17SM90_U32x4_STSM_NENS4_39AutoVectorizingCopyWithAssumedAlignmentILi128EEEEEEvvEEEEvNT_6ParamsE,"aw",@nobits
	.sectionflags	@""
	.align	16
	.zero		1024


//--------------------- .nv.shared.reserved.0     --------------------------
	.section	.nv.shared.reserved.0,"aw",@nobits
	.weak		__nv_reservedSMEM_offset_0_alias
	.size		__nv_reservedSMEM_offset_0_alias, 0, 64
	.other		__nv_reservedSMEM_offset_0_alias,@"STO_CUDA_RESERVED_SHARED STV_DEFAULT"
__nv_reservedSMEM_offset_0_alias:
	.zero		0
.nv.shared.reserved.0:
	.zero		64
	.weak		__nv_reservedSMEM_tcgen05_partition
	.type		__nv_reservedSMEM_tcgen05_partition,@object
	.size		__nv_reservedSMEM_tcgen05_partition,(.L_0 - __nv_reservedSMEM_tcgen05_partition)
__nv_reservedSMEM_tcgen05_partition:
	.zero		32
.L_0:


//--------------------- .nv.global                --------------------------
	.section	.nv.global,"aw",@nobits
.nv.global:
	.type		_ZN40_INTERNAL_557fde33_4_k_cu_81dd4b80_110564cute1_E,@object
	.size		_ZN40_INTERNAL_557fde33_4_k_cu_81dd4b80_110564cute1_E,(_ZN40_INTERNAL_557fde33_4_k_cu_81dd4b80_110564cuda3std3__45__cpo6cbeginE - _ZN40_INTERNAL_557fde33_4_k_cu_81dd4b80_110564cute1_E)
_ZN40_INTERNAL_557fde33_4_k_cu_81dd4b80_110564cute1_E:
	.zero		1
	.type		_ZN40_INTERNAL_557fde33_4_k_cu_81dd4b80_110564cuda3std3__45__cpo6cbeginE,@object
	.size		_ZN40_INTERNAL_557fde33_4_k_cu_81dd4b80_110564cuda3std3__45__cpo6cbeginE,(_ZN40_INTERNAL_557fde33_4_k_cu_81dd4b80_110564cuda3std3__48in_placeE - _ZN40_INTERNAL_557fde33_4_k_cu_81dd4b80_110564cuda3std3__45__cpo6cbeginE)
_ZN40_INTERNAL_557fde33_4_k_cu_81dd4b80_110564cuda3std3__45__cpo6cbeginE:
	.zero		1
	.type		_ZN40_INTERNAL_557fde33_4_k_cu_81dd4b80_110564cuda3std3__48in_placeE,@object
	.size		_ZN40_INTERNAL_557fde33_4_k_cu_81dd4b80_110564cuda3std3__48in_placeE,(_ZN40_INTERNAL_557fde33_4_k_cu_81dd4b80_110564cuda3std6ranges3__45__cpo9iter_moveE - _ZN40_INTERNAL_557fde33_4_k_cu_81dd4b80_110564cuda3std3__48in_placeE)
_ZN40_INTERNAL_557fde33_4_k_cu_81dd4b80_110564cuda3std3__48in_placeE:
	.zero		1
	.type		_ZN40_INTERNAL_557fde33_4_k_cu_81dd4b80_110564cuda3std6ranges3__45__cpo9iter_moveE,@object
	.size		_ZN40_INTERNAL_557fde33_4_k_cu_81dd4b80_110564cuda3std6ranges3__45__cpo9iter_moveE,(_ZN40_INTERNAL_557fde33_4_k_cu_81dd4b80_110564cuda3std3__45__cpo5beginE - _ZN40_INTERNAL_557fde33_4_k_cu_81dd4b80_110564cuda3std6ranges3__45__cpo9iter_moveE)
_ZN40_INTERNAL_557fde33_4_k_cu_81dd4b80_110564cuda3std6ranges3__45__cpo9iter_moveE:
	.zero		1
	.type		_ZN40_INTERNAL_557fde33_4_k_cu_81dd4b80_110564cuda3std3__45__cpo5beginE,@object
	.size		_ZN40_INTERNAL_557fde33_4_k_cu_81dd4b80_110564cuda3std3__45__cpo5beginE,(_ZN40_INTERNAL_557fde33_4_k_cu_81dd4b80_110564cuda3std3__442_GLOBAL__N__557fde33_4_k_cu_81dd4b80_110566ignoreE - _ZN40_INTERNAL_557fde33_4_k_cu_81dd4b80_110564cuda3std3__45__cpo5beginE)
_ZN40_INTERNAL_557fde33_4_k_cu_81dd4b80_110564cuda3std3__45__cpo5beginE:
	.zero		1
	.type		_ZN40_INTERNAL_557fde33_4_k_cu_81dd4b80_110564cuda3std3__442_GLOBAL__N__557fde33_4_k_cu_81dd4b80_110566ignoreE,@object
	.size		_ZN40_INTERNAL_557fde33_4_k_cu_81dd4b80_110564cuda3std3__442_GLOBAL__N__557fde33_4_k_cu_81dd4b80_110566ignoreE,(_ZN40_INTERNAL_557fde33_4_k_cu_81dd4b80_110564cute7productE - _ZN40_INTERNAL_557fde33_4_k_cu_81dd4b80_110564cuda3std3__442_GLOBAL__N__557fde33_4_k_cu_81dd4b80_110566ignoreE)
_ZN40_INTERNAL_557fde33_4_k_cu_81dd4b80_110564cuda3std3__442_GLOBAL__N__557fde33_4_k_cu_81dd4b80_110566ignoreE:
	.zero		1
	.type		_ZN40_INTERNAL_557fde33_4_k_cu_81dd4b80_110564cute7productE,@object
	.size		_ZN40_INTERNAL_557fde33_4_k_cu_81dd4b80_110564cute7productE,(_ZN40_INTERNAL_557fde33_4_k_cu_81dd4b80_110564cuda3std3__45__cpo3endE - _ZN40_INTERNAL_557fde33_4_k_cu_81dd4b80_110564cute7productE)
_ZN40_INTERNAL_557fde33_4_k_cu_81dd4b80_110564cute7productE:
	.zero		1
	.type		_ZN40_INTERNAL_557fde33_4_k_cu_81dd4b80_110564cuda3std3__45__cpo3endE,@object
	.size		_ZN40_INTERNAL_557fde33_4_k_cu_81dd4b80_110564cuda3std3__45__cpo3endE,(_ZN40_INTERNAL_557fde33_4_k_cu_81dd4b80_110564cuda3std3__419piecewise_constructE - _ZN40_INTERNAL_557fde33_4_k_cu_81dd4b80_110564cuda3std3__45__cpo3endE)
_ZN40_INTERNAL_557fde33_4_k_cu_81dd4b80_110564cuda3std3__45__cpo3endE:
	.zero		1
	.type		_ZN40_INTERNAL_557fde33_4_k_cu_81dd4b80_110564cuda3std3__419piecewise_constructE,@object
	.size		_ZN40_INTERNAL_557fde33_4_k_cu_81dd4b80_110564cuda3std3__419piecewise_constructE,(_ZN40_INTERNAL_557fde33_4_k_cu_81dd4b80_110564cuda3std3__45__cpo4cendE - _ZN40_INTERNAL_557fde33_4_k_cu_81dd4b80_110564cuda3std3__419piecewise_constructE)
_ZN40_INTERNAL_557fde33_4_k_cu_81dd4b80_110564cuda3std3__419piecewise_constructE:
	.zero		1
	.type		_ZN40_INTERNAL_557fde33_4_k_cu_81dd4b80_110564cuda3std3__45__cpo4cendE,@object
	.size		_ZN40_INTERNAL_557fde33_4_k_cu_81dd4b80_110564cuda3std3__45__cpo4cendE,(_ZN40_INTERNAL_557fde33_4_k_cu_81dd4b80_110564cuda3std6ranges3__45__cpo4swapE - _ZN40_INTERNAL_557fde33_4_k_cu_81dd4b80_110564cuda3std3__45__cpo4cendE)
_ZN40_INTERNAL_557fde33_4_k_cu_81dd4b80_110564cuda3std3__45__cpo4cendE:
	.zero		1
	.type		_ZN40_INTERNAL_557fde33_4_k_cu_81dd4b80_110564cuda3std6ranges3__45__cpo4swapE,@object
	.size		_ZN40_INTERNAL_557fde33_4_k_cu_81dd4b80_110564cuda3std6ranges3__45__cpo4swapE,(.L_10 - _ZN40_INTERNAL_557fde33_4_k_cu_81dd4b80_110564cuda3std6ranges3__45__cpo4swapE)
_ZN40_INTERNAL_557fde33_4_k_cu_81dd4b80_110564cuda3std6ranges3__45__cpo4swapE:
	.zero		1
.L_10:


//--------------------- .nv.constant0._ZN7cutlass13device_kernelINS_4gemm6kernel13GemmUniversalIN4cute5tupleIJiiiiEEENS1_10collective13CollectiveMmaINS1_35MainloopSm100TmaUmmaWarpSpecializedILi5ELi2ELi4ENS5_IJNS4_1CILi2EEESB_NSA_ILi1EEEEEEEENS5_IJNSA_ILi64EEENSA_ILi128EEENSA_ILi32EEEEEENS_10tfloat32_tENS5_IJlSC_lEEESJ_SK_NS4_8TiledMMAINS4_8MMA_AtomIJNS4_17SM100_MMA_TF32_SSISJ_SJ_fLi64ELi128ELNS4_4UMMA5MajorE0ELSP_0ELNSO_7ScaleInE0ELSQ_0EEEEEENS4_6LayoutINS5_IJSC_SC_SC_EEENS5_IJNSA_ILi0EEESV_SV_EEEEENS5_IJNS4_10UnderscoreESY_SY_EEEEENS4_23SM90_TMA_LOAD_MULTICASTENS4_14ComposedLayoutINS4_7SwizzleILi3ELi4ELi3EEENS4_18smem_ptr_flag_bitsILi32EEENST_INS5_IJNSA_ILi8EEESH_EEENS5_IJSH_SC_EEEEEEEvNS4_8identityES11_S1B_vS1C_EENS_8epilogue10collective18CollectiveEpilogueINS1E_23Sm100TmaWarpSpecializedILi4ELi2ELi16ELb1ELb0EEEJSI_NS5_IJNST_ISF_SC_EENST_ISH_SC_EEEEESJ_SK_SJ_SK_NS1E_6fusion15FusionCallbacksIS1I_NS1M_17LinearCombinationISJ_fSJ_fLNS_15FloatRoundStyleE2EEESI_S1L_JEEENS4_5SM1004TMEM4LOAD26SM100_TMEM_LOAD_16dp128b8xENS4_13SM90_TMA_LOADES1B_NS4_17SM75_U32x4_LDSM_NENS4_14SM90_TMA_STOREES1B_NS4_17SM90_U32x4_STSM_NENS4_39AutoVectorizingCopyWithAssumedAlignmentILi128EEEEEEvvEEEEvNT_6ParamsE --------------------------
	.section	.nv.constant0._ZN7cutlass13device_kernelINS_4gemm6kernel13GemmUniversalIN4cute5tupleIJiiiiEEENS1_10collective13CollectiveMmaINS1_35MainloopSm100TmaUmmaWarpSpecializedILi5ELi2ELi4ENS5_IJNS4_1CILi2EEESB_NSA_ILi1EEEEEEEENS5_IJNSA_ILi64EEENSA_ILi128EEENSA_ILi32EEEEEENS_10tfloat32_tENS5_IJlSC_lEEESJ_SK_NS4_8TiledMMAINS4_8MMA_AtomIJNS4_17SM100_MMA_TF32_SSISJ_SJ_fLi64ELi128ELNS4_4UMMA5MajorE0ELSP_0ELNSO_7ScaleInE0ELSQ_0EEEEEENS4_6LayoutINS5_IJSC_SC_SC_EEENS5_IJNSA_ILi0EEESV_SV_EEEEENS5_IJNS4_10UnderscoreESY_SY_EEEEENS4_23SM90_TMA_LOAD_MULTICASTENS4_14ComposedLayoutINS4_7SwizzleILi3ELi4ELi3EEENS4_18smem_ptr_flag_bitsILi32EEENST_INS5_IJNSA_ILi8EEESH_EEENS5_IJSH_SC_EEEEEEEvNS4_8identityES11_S1B_vS1C_EENS_8epilogue10collective18CollectiveEpilogueINS1E_23Sm100TmaWarpSpecializedILi4ELi2ELi16ELb1ELb0EEEJSI_NS5_IJNST_ISF_SC_EENST_ISH_SC_EEEEESJ_SK_SJ_SK_NS1E_6fusion15FusionCallbacksIS1I_NS1M_17LinearCombinationISJ_fSJ_fLNS_15FloatRoundStyleE2EEESI_S1L_JEEENS4_5SM1004TMEM4LOAD26SM100_TMEM_LOAD_16dp128b8xENS4_13SM90_TMA_LOADES1B_NS4_17SM75_U32x4_LDSM_NENS4_14SM90_TMA_STOREES1B_NS4_17SM90_U32x4_STSM_NENS4_39AutoVectorizingCopyWithAssumedAlignmentILi128EEEEEEvvEEEEvNT_6ParamsE,"a",@progbits
	.sectionflags	@""
	.align	4
.nv.constant0._ZN7cutlass13device_kernelINS_4gemm6kernel13GemmUniversalIN4cute5tupleIJiiiiEEENS1_10collective13CollectiveMmaINS1_35MainloopSm100TmaUmmaWarpSpecializedILi5ELi2ELi4ENS5_IJNS4_1CILi2EEESB_NSA_ILi1EEEEEEEENS5_IJNSA_ILi64EEENSA_ILi128EEENSA_ILi32EEEEEENS_10tfloat32_tENS5_IJlSC_lEEESJ_SK_NS4_8TiledMMAINS4_8MMA_AtomIJNS4_17SM100_MMA_TF32_SSISJ_SJ_fLi64ELi128ELNS4_4UMMA5MajorE0ELSP_0ELNSO_7ScaleInE0ELSQ_0EEEEEENS4_6LayoutINS5_IJSC_SC_SC_EEENS5_IJNSA_ILi0EEESV_SV_EEEEENS5_IJNS4_10UnderscoreESY_SY_EEEEENS4_23SM90_TMA_LOAD_MULTICASTENS4_14ComposedLayoutINS4_7SwizzleILi3ELi4ELi3EEENS4_18smem_ptr_flag_bitsILi32EEENST_INS5_IJNSA_ILi8EEESH_EEENS5_IJSH_SC_EEEEEEEvNS4_8identityES11_S1B_vS1C_EENS_8epilogue10collective18CollectiveEpilogueINS1E_23Sm100TmaWarpSpecializedILi4ELi2ELi16ELb1ELb0EEEJSI_NS5_IJNST_ISF_SC_EENST_ISH_SC_EEEEESJ_SK_SJ_SK_NS1E_6fusion15FusionCallbacksIS1I_NS1M_17LinearCombinationISJ_fSJ_fLNS_15FloatRoundStyleE2EEESI_S1L_JEEENS4_5SM1004TMEM4LOAD26SM100_TMEM_LOAD_16dp128b8xENS4_13SM90_TMA_LOADES1B_NS4_17SM75_U32x4_LDSM_NENS4_14SM90_TMA_STOREES1B_NS4_17SM90_U32x4_STSM_NENS4_39AutoVectorizingCopyWithAssumedAlignmentILi128EEEEEEvvEEEEvNT_6ParamsE:
	.zero		2944


//--------------------- SYMBOLS --------------------------

	.type		.nv.reservedSmem.offset0,@object
	.size		.nv.reservedSmem.offset0,0x4
	.type		.nv.reservedSmem.cap,@object
	.size		.nv.reservedSmem.cap,0x4
	.type		__assertfail,@function
